//
// Generated by NVIDIA NVVM Compiler
//
// Compiler Build ID: CL-36424714
// Cuda compilation tools, release 13.0, V13.0.88
// Based on NVVM 20.0.0
//

.version 9.0
.target sm_100
.address_size 64

	// .globl	haversine
.func  (.param .align 16 .b8 func_retval0[16]) __internal_trig_reduction_slowpathd
(
	.param .b64 __internal_trig_reduction_slowpathd_param_0
)
;
.func  (.param .b64 func_retval0) __internal_accurate_pow
(
	.param .b64 __internal_accurate_pow_param_0
)
;
.global .align 8 .b8 __cudart_i2opi_d[144] = {8, 93, 141, 31, 177, 95, 251, 107, 234, 146, 82, 138, 247, 57, 7, 61, 123, 241, 229, 235, 199, 186, 39, 117, 45, 234, 95, 158, 102, 63, 70, 79, 183, 9, 203, 39, 207, 126, 54, 109, 31, 109, 10, 90, 139, 17, 47, 239, 15, 152, 5, 222, 255, 151, 248, 31, 59, 40, 249, 189, 139, 95, 132, 156, 244, 57, 83, 131, 57, 214, 145, 57, 65, 126, 95, 180, 38, 112, 156, 233, 132, 68, 187, 46, 245, 53, 130, 232, 62, 167, 41, 177, 28, 235, 29, 254, 28, 146, 209, 9, 234, 46, 73, 6, 224, 210, 77, 66, 58, 110, 36, 183, 97, 197, 187, 222, 171, 99, 81, 254, 65, 144, 67, 60, 153, 149, 98, 219, 192, 221, 52, 245, 209, 87, 39, 252, 41, 21, 68, 78, 110, 131, 249, 162};
.global .align 16 .b8 __cudart_sin_cos_coeffs[128] = {70, 210, 176, 44, 241, 229, 90, 190, 146, 227, 172, 105, 227, 29, 199, 62, 161, 98, 219, 25, 160, 1, 42, 191, 24, 8, 17, 17, 17, 17, 129, 63, 84, 85, 85, 85, 85, 85, 197, 191, 0, 0, 0, 0, 0, 0, 0, 0, 0, 0, 0, 0, 0, 0, 0, 0, 100, 129, 253, 32, 131, 255, 168, 189, 40, 133, 239, 193, 167, 238, 33, 62, 217, 230, 6, 142, 79, 126, 146, 190, 233, 188, 221, 25, 160, 1, 250, 62, 71, 93, 193, 22, 108, 193, 86, 191, 81, 85, 85, 85, 85, 85, 165, 63, 0, 0, 0, 0, 0, 0, 224, 191, 0, 0, 0, 0, 0, 0, 240, 63};

.visible .entry haversine(
	.param .u64 .ptr .align 1 haversine_param_0,
	.param .u64 .ptr .align 1 haversine_param_1,
	.param .u64 .ptr .align 1 haversine_param_2
)
{
	.reg .pred 	%p<47>;
	.reg .b32 	%r<88>;
	.reg .b32 	%f<3>;
	.reg .b64 	%rd<27>;
	.reg .b64 	%fd<234>;

	ld.param.u64 	%rd3, [haversine_param_0];
	ld.param.u64 	%rd1, [haversine_param_1];
	ld.param.u64 	%rd2, [haversine_param_2];
	cvta.to.global.u64 	%rd4, %rd3;
	mov.u32 	%r22, %tid.x;
	mov.u32 	%r23, %ctaid.x;
	mov.u32 	%r24, %ntid.x;
	mad.lo.s32 	%r1, %r23, %r24, %r22;
	ld.global.u32 	%r25, [%rd4];
	setp.ge.s32 	%p1, %r1, %r25;
	@%p1 bra 	$L__BB0_37;
	cvta.to.global.u64 	%rd5, %rd1;
	shl.b32 	%r26, %r1, 2;
	mul.wide.s32 	%rd6, %r26, 8;
	add.s64 	%rd7, %rd5, %rd6;
	ld.global.f64 	%fd1, [%rd7+16];
	ld.global.f64 	%fd2, [%rd7];
	sub.f64 	%fd53, %fd1, %fd2;
	mul.f64 	%fd54, %fd53, 0d3F91DF46AAAAAAAB;
	ld.global.f64 	%fd55, [%rd7+24];
	ld.global.f64 	%fd56, [%rd7+8];
	sub.f64 	%fd3, %fd55, %fd56;
	mul.f64 	%fd4, %fd54, 0d3FE0000000000000;
	abs.f64 	%fd5, %fd4;
	setp.neu.f64 	%p2, %fd5, 0d7FF0000000000000;
	@%p2 bra 	$L__BB0_3;
	mov.f64 	%fd62, 0d0000000000000000;
	mul.rn.f64 	%fd223, %fd4, %fd62;
	mov.b32 	%r82, 0;
	bra.uni 	$L__BB0_5;
$L__BB0_3:
	mul.f64 	%fd57, %fd4, 0d3FE45F306DC9C883;
	cvt.rni.s32.f64 	%r82, %fd57;
	cvt.rn.f64.s32 	%fd58, %r82;
	fma.rn.f64 	%fd59, %fd58, 0dBFF921FB54442D18, %fd4;
	fma.rn.f64 	%fd60, %fd58, 0dBC91A62633145C00, %fd59;
	fma.rn.f64 	%fd223, %fd58, 0dB97B839A252049C0, %fd60;
	setp.ltu.f64 	%p3, %fd5, 0d41E0000000000000;
	@%p3 bra 	$L__BB0_5;
	{ // callseq 0, 0
	.param .b64 param0;
	st.param.f64 	[param0], %fd4;
	.param .align 16 .b8 retval0[16];
	call.uni (retval0), 
	__internal_trig_reduction_slowpathd, 
	(
	param0
	);
	ld.param.f64 	%fd223, [retval0];
	ld.param.b32 	%r82, [retval0+8];
	} // callseq 0
$L__BB0_5:
	shl.b32 	%r29, %r82, 6;
	cvt.u64.u32 	%rd8, %r29;
	and.b64  	%rd9, %rd8, 64;
	mov.u64 	%rd10, __cudart_sin_cos_coeffs;
	add.s64 	%rd11, %rd10, %rd9;
	mul.rn.f64 	%fd63, %fd223, %fd223;
	and.b32  	%r30, %r82, 1;
	setp.eq.b32 	%p4, %r30, 1;
	selp.f64 	%fd64, 0dBDA8FF8320FD8164, 0d3DE5DB65F9785EBA, %p4;
	ld.global.nc.v2.f64 	{%fd65, %fd66}, [%rd11];
	fma.rn.f64 	%fd67, %fd64, %fd63, %fd65;
	fma.rn.f64 	%fd68, %fd67, %fd63, %fd66;
	ld.global.nc.v2.f64 	{%fd69, %fd70}, [%rd11+16];
	fma.rn.f64 	%fd71, %fd68, %fd63, %fd69;
	fma.rn.f64 	%fd72, %fd71, %fd63, %fd70;
	ld.global.nc.v2.f64 	{%fd73, %fd74}, [%rd11+32];
	fma.rn.f64 	%fd75, %fd72, %fd63, %fd73;
	fma.rn.f64 	%fd76, %fd75, %fd63, %fd74;
	fma.rn.f64 	%fd77, %fd76, %fd223, %fd223;
	fma.rn.f64 	%fd78, %fd76, %fd63, 0d3FF0000000000000;
	selp.f64 	%fd79, %fd78, %fd77, %p4;
	and.b32  	%r31, %r82, 2;
	setp.eq.s32 	%p5, %r31, 0;
	mov.f64 	%fd80, 0d0000000000000000;
	sub.f64 	%fd81, %fd80, %fd79;
	selp.f64 	%fd10, %fd79, %fd81, %p5;
	{
	.reg .b32 %temp; 
	mov.b64 	{%temp, %r5}, %fd10;
	}
	mov.f64 	%fd82, 0d4000000000000000;
	{
	.reg .b32 %temp; 
	mov.b64 	{%temp, %r32}, %fd82;
	}
	and.b32  	%r7, %r32, 2146435072;
	setp.eq.s32 	%p6, %r7, 1062207488;
	abs.f64 	%fd11, %fd10;
	{ // callseq 1, 0
	.param .b64 param0;
	st.param.f64 	[param0], %fd11;
	.param .b64 retval0;
	call.uni (retval0), 
	__internal_accurate_pow, 
	(
	param0
	);
	ld.param.f64 	%fd83, [retval0];
	} // callseq 1
	setp.lt.s32 	%p7, %r5, 0;
	neg.f64 	%fd85, %fd83;
	selp.f64 	%fd86, %fd85, %fd83, %p6;
	selp.f64 	%fd225, %fd86, %fd83, %p7;
	setp.neu.f64 	%p8, %fd10, 0d0000000000000000;
	@%p8 bra 	$L__BB0_7;
	setp.eq.s32 	%p9, %r7, 1062207488;
	selp.b32 	%r33, %r5, 0, %p9;
	setp.lt.s32 	%p10, %r32, 0;
	or.b32  	%r34, %r33, 2146435072;
	selp.b32 	%r35, %r34, %r33, %p10;
	mov.b32 	%r36, 0;
	mov.b64 	%fd225, {%r36, %r35};
$L__BB0_7:
	add.f64 	%fd87, %fd10, 0d4000000000000000;
	{
	.reg .b32 %temp; 
	mov.b64 	{%temp, %r37}, %fd87;
	}
	and.b32  	%r38, %r37, 2146435072;
	setp.ne.s32 	%p11, %r38, 2146435072;
	@%p11 bra 	$L__BB0_12;
	setp.num.f64 	%p12, %fd10, %fd10;
	@%p12 bra 	$L__BB0_10;
	mov.f64 	%fd88, 0d4000000000000000;
	add.rn.f64 	%fd225, %fd10, %fd88;
	bra.uni 	$L__BB0_12;
$L__BB0_10:
	setp.neu.f64 	%p13, %fd11, 0d7FF0000000000000;
	@%p13 bra 	$L__BB0_12;
	setp.lt.s32 	%p14, %r5, 0;
	setp.eq.s32 	%p15, %r7, 1062207488;
	setp.lt.s32 	%p16, %r32, 0;
	selp.b32 	%r40, 0, 2146435072, %p16;
	and.b32  	%r41, %r32, 2147483647;
	setp.ne.s32 	%p17, %r41, 1071644672;
	or.b32  	%r42, %r40, -2147483648;
	selp.b32 	%r43, %r42, %r40, %p17;
	selp.b32 	%r44, %r43, %r40, %p15;
	selp.b32 	%r45, %r44, %r40, %p14;
	mov.b32 	%r46, 0;
	mov.b64 	%fd225, {%r46, %r45};
$L__BB0_12:
	setp.eq.f64 	%p18, %fd10, 0d3FF0000000000000;
	selp.f64 	%fd18, 0d3FF0000000000000, %fd225, %p18;
	mul.f64 	%fd89, %fd3, 0d3F91DF46AAAAAAAB;
	mul.f64 	%fd19, %fd89, 0d3FE0000000000000;
	abs.f64 	%fd20, %fd19;
	setp.neu.f64 	%p19, %fd20, 0d7FF0000000000000;
	@%p19 bra 	$L__BB0_14;
	mov.f64 	%fd95, 0d0000000000000000;
	mul.rn.f64 	%fd226, %fd19, %fd95;
	mov.b32 	%r83, 0;
	bra.uni 	$L__BB0_16;
$L__BB0_14:
	mul.f64 	%fd90, %fd19, 0d3FE45F306DC9C883;
	cvt.rni.s32.f64 	%r83, %fd90;
	cvt.rn.f64.s32 	%fd91, %r83;
	fma.rn.f64 	%fd92, %fd91, 0dBFF921FB54442D18, %fd19;
	fma.rn.f64 	%fd93, %fd91, 0dBC91A62633145C00, %fd92;
	fma.rn.f64 	%fd226, %fd91, 0dB97B839A252049C0, %fd93;
	setp.ltu.f64 	%p20, %fd20, 0d41E0000000000000;
	@%p20 bra 	$L__BB0_16;
	{ // callseq 2, 0
	.param .b64 param0;
	st.param.f64 	[param0], %fd19;
	.param .align 16 .b8 retval0[16];
	call.uni (retval0), 
	__internal_trig_reduction_slowpathd, 
	(
	param0
	);
	ld.param.f64 	%fd226, [retval0];
	ld.param.b32 	%r83, [retval0+8];
	} // callseq 2
$L__BB0_16:
	setp.eq.s32 	%p21, %r7, 1062207488;
	shl.b32 	%r50, %r83, 6;
	cvt.u64.u32 	%rd12, %r50;
	and.b64  	%rd13, %rd12, 64;
	add.s64 	%rd15, %rd10, %rd13;
	mul.rn.f64 	%fd96, %fd226, %fd226;
	and.b32  	%r51, %r83, 1;
	setp.eq.b32 	%p22, %r51, 1;
	selp.f64 	%fd97, 0dBDA8FF8320FD8164, 0d3DE5DB65F9785EBA, %p22;
	ld.global.nc.v2.f64 	{%fd98, %fd99}, [%rd15];
	fma.rn.f64 	%fd100, %fd97, %fd96, %fd98;
	fma.rn.f64 	%fd101, %fd100, %fd96, %fd99;
	ld.global.nc.v2.f64 	{%fd102, %fd103}, [%rd15+16];
	fma.rn.f64 	%fd104, %fd101, %fd96, %fd102;
	fma.rn.f64 	%fd105, %fd104, %fd96, %fd103;
	ld.global.nc.v2.f64 	{%fd106, %fd107}, [%rd15+32];
	fma.rn.f64 	%fd108, %fd105, %fd96, %fd106;
	fma.rn.f64 	%fd109, %fd108, %fd96, %fd107;
	fma.rn.f64 	%fd110, %fd109, %fd226, %fd226;
	fma.rn.f64 	%fd111, %fd109, %fd96, 0d3FF0000000000000;
	selp.f64 	%fd112, %fd111, %fd110, %p22;
	and.b32  	%r52, %r83, 2;
	setp.eq.s32 	%p23, %r52, 0;
	mov.f64 	%fd113, 0d0000000000000000;
	sub.f64 	%fd114, %fd113, %fd112;
	selp.f64 	%fd25, %fd112, %fd114, %p23;
	{
	.reg .b32 %temp; 
	mov.b64 	{%temp, %r11}, %fd25;
	}
	abs.f64 	%fd26, %fd25;
	{ // callseq 3, 0
	.param .b64 param0;
	st.param.f64 	[param0], %fd26;
	.param .b64 retval0;
	call.uni (retval0), 
	__internal_accurate_pow, 
	(
	param0
	);
	ld.param.f64 	%fd115, [retval0];
	} // callseq 3
	setp.lt.s32 	%p24, %r11, 0;
	neg.f64 	%fd117, %fd115;
	selp.f64 	%fd118, %fd117, %fd115, %p21;
	selp.f64 	%fd228, %fd118, %fd115, %p24;
	setp.neu.f64 	%p25, %fd25, 0d0000000000000000;
	@%p25 bra 	$L__BB0_18;
	setp.eq.s32 	%p26, %r7, 1062207488;
	selp.b32 	%r53, %r11, 0, %p26;
	setp.lt.s32 	%p27, %r32, 0;
	or.b32  	%r54, %r53, 2146435072;
	selp.b32 	%r55, %r54, %r53, %p27;
	mov.b32 	%r56, 0;
	mov.b64 	%fd228, {%r56, %r55};
$L__BB0_18:
	add.f64 	%fd119, %fd25, 0d4000000000000000;
	{
	.reg .b32 %temp; 
	mov.b64 	{%temp, %r57}, %fd119;
	}
	and.b32  	%r58, %r57, 2146435072;
	setp.ne.s32 	%p28, %r58, 2146435072;
	@%p28 bra 	$L__BB0_23;
	setp.num.f64 	%p29, %fd25, %fd25;
	@%p29 bra 	$L__BB0_21;
	mov.f64 	%fd120, 0d4000000000000000;
	add.rn.f64 	%fd228, %fd25, %fd120;
	bra.uni 	$L__BB0_23;
$L__BB0_21:
	setp.neu.f64 	%p30, %fd26, 0d7FF0000000000000;
	@%p30 bra 	$L__BB0_23;
	setp.lt.s32 	%p31, %r11, 0;
	setp.eq.s32 	%p32, %r7, 1062207488;
	setp.lt.s32 	%p33, %r32, 0;
	selp.b32 	%r60, 0, 2146435072, %p33;
	and.b32  	%r61, %r32, 2147483647;
	setp.ne.s32 	%p34, %r61, 1071644672;
	or.b32  	%r62, %r60, -2147483648;
	selp.b32 	%r63, %r62, %r60, %p34;
	selp.b32 	%r64, %r63, %r60, %p32;
	selp.b32 	%r65, %r64, %r60, %p31;
	mov.b32 	%r66, 0;
	mov.b64 	%fd228, {%r66, %r65};
$L__BB0_23:
	setp.eq.f64 	%p35, %fd25, 0d3FF0000000000000;
	selp.f64 	%fd33, 0d3FF0000000000000, %fd228, %p35;
	mul.f64 	%fd34, %fd2, 0d3F91DF46AAAAAAAB;
	abs.f64 	%fd35, %fd34;
	setp.neu.f64 	%p36, %fd35, 0d7FF0000000000000;
	@%p36 bra 	$L__BB0_25;
	mov.f64 	%fd126, 0d0000000000000000;
	mul.rn.f64 	%fd230, %fd34, %fd126;
	mov.b32 	%r85, 1;
	bra.uni 	$L__BB0_28;
$L__BB0_25:
	mul.f64 	%fd121, %fd34, 0d3FE45F306DC9C883;
	cvt.rni.s32.f64 	%r84, %fd121;
	cvt.rn.f64.s32 	%fd122, %r84;
	fma.rn.f64 	%fd123, %fd122, 0dBFF921FB54442D18, %fd34;
	fma.rn.f64 	%fd124, %fd122, 0dBC91A62633145C00, %fd123;
	fma.rn.f64 	%fd230, %fd122, 0dB97B839A252049C0, %fd124;
	setp.ltu.f64 	%p37, %fd35, 0d41E0000000000000;
	@%p37 bra 	$L__BB0_27;
	{ // callseq 4, 0
	.param .b64 param0;
	st.param.f64 	[param0], %fd34;
	.param .align 16 .b8 retval0[16];
	call.uni (retval0), 
	__internal_trig_reduction_slowpathd, 
	(
	param0
	);
	ld.param.f64 	%fd230, [retval0];
	ld.param.b32 	%r84, [retval0+8];
	} // callseq 4
$L__BB0_27:
	add.s32 	%r85, %r84, 1;
$L__BB0_28:
	shl.b32 	%r69, %r85, 6;
	cvt.u64.u32 	%rd16, %r69;
	and.b64  	%rd17, %rd16, 64;
	add.s64 	%rd19, %rd10, %rd17;
	mul.rn.f64 	%fd127, %fd230, %fd230;
	and.b32  	%r70, %r85, 1;
	setp.eq.b32 	%p38, %r70, 1;
	selp.f64 	%fd128, 0dBDA8FF8320FD8164, 0d3DE5DB65F9785EBA, %p38;
	ld.global.nc.v2.f64 	{%fd129, %fd130}, [%rd19];
	fma.rn.f64 	%fd131, %fd128, %fd127, %fd129;
	fma.rn.f64 	%fd132, %fd131, %fd127, %fd130;
	ld.global.nc.v2.f64 	{%fd133, %fd134}, [%rd19+16];
	fma.rn.f64 	%fd135, %fd132, %fd127, %fd133;
	fma.rn.f64 	%fd136, %fd135, %fd127, %fd134;
	ld.global.nc.v2.f64 	{%fd137, %fd138}, [%rd19+32];
	fma.rn.f64 	%fd139, %fd136, %fd127, %fd137;
	fma.rn.f64 	%fd140, %fd139, %fd127, %fd138;
	fma.rn.f64 	%fd141, %fd140, %fd230, %fd230;
	fma.rn.f64 	%fd142, %fd140, %fd127, 0d3FF0000000000000;
	selp.f64 	%fd143, %fd142, %fd141, %p38;
	and.b32  	%r71, %r85, 2;
	setp.eq.s32 	%p39, %r71, 0;
	mov.f64 	%fd144, 0d0000000000000000;
	sub.f64 	%fd145, %fd144, %fd143;
	selp.f64 	%fd146, %fd143, %fd145, %p39;
	mul.f64 	%fd41, %fd33, %fd146;
	mul.f64 	%fd42, %fd1, 0d3F91DF46AAAAAAAB;
	abs.f64 	%fd43, %fd42;
	setp.neu.f64 	%p40, %fd43, 0d7FF0000000000000;
	@%p40 bra 	$L__BB0_30;
	mov.f64 	%fd152, 0d0000000000000000;
	mul.rn.f64 	%fd232, %fd42, %fd152;
	mov.b32 	%r87, 1;
	bra.uni 	$L__BB0_33;
$L__BB0_30:
	mul.f64 	%fd147, %fd42, 0d3FE45F306DC9C883;
	cvt.rni.s32.f64 	%r86, %fd147;
	cvt.rn.f64.s32 	%fd148, %r86;
	fma.rn.f64 	%fd149, %fd148, 0dBFF921FB54442D18, %fd42;
	fma.rn.f64 	%fd150, %fd148, 0dBC91A62633145C00, %fd149;
	fma.rn.f64 	%fd232, %fd148, 0dB97B839A252049C0, %fd150;
	setp.ltu.f64 	%p41, %fd43, 0d41E0000000000000;
	@%p41 bra 	$L__BB0_32;
	{ // callseq 5, 0
	.param .b64 param0;
	st.param.f64 	[param0], %fd42;
	.param .align 16 .b8 retval0[16];
	call.uni (retval0), 
	__internal_trig_reduction_slowpathd, 
	(
	param0
	);
	ld.param.f64 	%fd232, [retval0];
	ld.param.b32 	%r86, [retval0+8];
	} // callseq 5
$L__BB0_32:
	add.s32 	%r87, %r86, 1;
$L__BB0_33:
	shl.b32 	%r74, %r87, 6;
	cvt.u64.u32 	%rd20, %r74;
	and.b64  	%rd21, %rd20, 64;
	add.s64 	%rd23, %rd10, %rd21;
	mul.rn.f64 	%fd153, %fd232, %fd232;
	and.b32  	%r75, %r87, 1;
	setp.eq.b32 	%p42, %r75, 1;
	selp.f64 	%fd154, 0dBDA8FF8320FD8164, 0d3DE5DB65F9785EBA, %p42;
	ld.global.nc.v2.f64 	{%fd155, %fd156}, [%rd23];
	fma.rn.f64 	%fd157, %fd154, %fd153, %fd155;
	fma.rn.f64 	%fd158, %fd157, %fd153, %fd156;
	ld.global.nc.v2.f64 	{%fd159, %fd160}, [%rd23+16];
	fma.rn.f64 	%fd161, %fd158, %fd153, %fd159;
	fma.rn.f64 	%fd162, %fd161, %fd153, %fd160;
	ld.global.nc.v2.f64 	{%fd163, %fd164}, [%rd23+32];
	fma.rn.f64 	%fd165, %fd162, %fd153, %fd163;
	fma.rn.f64 	%fd166, %fd165, %fd153, %fd164;
	fma.rn.f64 	%fd167, %fd166, %fd232, %fd232;
	fma.rn.f64 	%fd168, %fd166, %fd153, 0d3FF0000000000000;
	selp.f64 	%fd169, %fd168, %fd167, %p42;
	and.b32  	%r76, %r87, 2;
	setp.eq.s32 	%p43, %r76, 0;
	mov.f64 	%fd170, 0d0000000000000000;
	sub.f64 	%fd171, %fd170, %fd169;
	selp.f64 	%fd172, %fd169, %fd171, %p43;
	fma.rn.f64 	%fd173, %fd41, %fd172, %fd18;
	sqrt.rn.f64 	%fd49, %fd173;
	{
	.reg .b32 %temp; 
	mov.b64 	{%temp, %r77}, %fd49;
	}
	mov.b32 	%f1, %r77;
	abs.f32 	%f2, %f1;
	setp.geu.f32 	%p44, %f2, 0f3FE26666;
	@%p44 bra 	$L__BB0_35;
	mul.f64 	%fd207, %fd49, %fd49;
	fma.rn.f64 	%fd208, %fd207, 0d3FB0066BDC1895E9, 0dBFB3823B180754AF;
	fma.rn.f64 	%fd209, %fd208, %fd207, 0d3FB11E52CC2F79AE;
	fma.rn.f64 	%fd210, %fd209, %fd207, 0dBF924EAF3526861B;
	fma.rn.f64 	%fd211, %fd210, %fd207, 0d3F91DF02A31E6CB7;
	fma.rn.f64 	%fd212, %fd211, %fd207, 0d3F847D18B0EEC6CC;
	fma.rn.f64 	%fd213, %fd212, %fd207, 0d3F8D0AF961BA53B0;
	fma.rn.f64 	%fd214, %fd213, %fd207, 0d3F91BF7734CF1C48;
	fma.rn.f64 	%fd215, %fd214, %fd207, 0d3F96E91483144EF7;
	fma.rn.f64 	%fd216, %fd215, %fd207, 0d3F9F1C6E0A4F9F81;
	fma.rn.f64 	%fd217, %fd216, %fd207, 0d3FA6DB6DC27FA92B;
	fma.rn.f64 	%fd218, %fd217, %fd207, 0d3FB333333320F91B;
	fma.rn.f64 	%fd219, %fd218, %fd207, 0d3FC5555555555F4D;
	mul.f64 	%fd220, %fd207, %fd219;
	fma.rn.f64 	%fd233, %fd220, %fd49, %fd49;
	bra.uni 	$L__BB0_36;
$L__BB0_35:
	abs.f64 	%fd174, %fd49;
	fma.rn.f64 	%fd175, %fd174, 0dBFE0000000000000, 0d3FE0000000000000;
	rsqrt.approx.ftz.f64 	%fd176, %fd175;
	{
	.reg .b32 %temp; 
	mov.b64 	{%r78, %temp}, %fd176;
	}
	{
	.reg .b32 %temp; 
	mov.b64 	{%temp, %r79}, %fd176;
	}
	add.s32 	%r80, %r79, -1048576;
	mov.b64 	%fd177, {%r78, %r80};
	mul.f64 	%fd178, %fd175, %fd176;
	neg.f64 	%fd179, %fd178;
	fma.rn.f64 	%fd180, %fd178, %fd179, %fd175;
	fma.rn.f64 	%fd181, %fd180, %fd177, %fd178;
	neg.f64 	%fd182, %fd181;
	fma.rn.f64 	%fd183, %fd176, %fd182, 0d3FF0000000000000;
	fma.rn.f64 	%fd184, %fd183, %fd177, %fd177;
	fma.rn.f64 	%fd185, %fd181, %fd182, %fd175;
	fma.rn.f64 	%fd186, %fd185, %fd184, %fd181;
	{
	.reg .b32 %temp; 
	mov.b64 	{%temp, %r81}, %fd175;
	}
	setp.lt.s32 	%p45, %r81, 0;
	selp.f64 	%fd187, 0dFFF8000000000000, %fd186, %p45;
	setp.ne.f64 	%p46, %fd175, 0d0000000000000000;
	selp.f64 	%fd188, %fd187, %fd175, %p46;
	fma.rn.f64 	%fd189, %fd175, 0d3FB0066BDC1895E9, 0dBFB3823B180754AF;
	fma.rn.f64 	%fd190, %fd189, %fd175, 0d3FB11E52CC2F79AE;
	fma.rn.f64 	%fd191, %fd190, %fd175, 0dBF924EAF3526861B;
	fma.rn.f64 	%fd192, %fd191, %fd175, 0d3F91DF02A31E6CB7;
	fma.rn.f64 	%fd193, %fd192, %fd175, 0d3F847D18B0EEC6CC;
	fma.rn.f64 	%fd194, %fd193, %fd175, 0d3F8D0AF961BA53B0;
	fma.rn.f64 	%fd195, %fd194, %fd175, 0d3F91BF7734CF1C48;
	fma.rn.f64 	%fd196, %fd195, %fd175, 0d3F96E91483144EF7;
	fma.rn.f64 	%fd197, %fd196, %fd175, 0d3F9F1C6E0A4F9F81;
	fma.rn.f64 	%fd198, %fd197, %fd175, 0d3FA6DB6DC27FA92B;
	fma.rn.f64 	%fd199, %fd198, %fd175, 0d3FB333333320F91B;
	fma.rn.f64 	%fd200, %fd199, %fd175, 0d3FC5555555555F4D;
	mul.f64 	%fd201, %fd175, %fd200;
	mul.f64 	%fd202, %fd188, 0dC000000000000000;
	fma.rn.f64 	%fd203, %fd202, %fd201, 0d3C91A62633145C07;
	add.f64 	%fd204, %fd202, 0d3FE921FB54442D18;
	add.f64 	%fd205, %fd204, %fd203;
	add.f64 	%fd206, %fd205, 0d3FE921FB54442D18;
	copysign.f64 	%fd233, %fd49, %fd206;
$L__BB0_36:
	add.f64 	%fd221, %fd233, %fd233;
	mul.f64 	%fd222, %fd221, 0d40B8E4CCCCCCCCCD;
	cvta.to.global.u64 	%rd24, %rd2;
	mul.wide.s32 	%rd25, %r1, 8;
	add.s64 	%rd26, %rd24, %rd25;
	st.global.f64 	[%rd26], %fd222;
$L__BB0_37:
	ret;

}
.func  (.param .align 16 .b8 func_retval0[16]) __internal_trig_reduction_slowpathd(
	.param .b64 __internal_trig_reduction_slowpathd_param_0
)
{
	.local .align 8 .b8 	__local_depot1[40];
	.reg .b64 	%SP;
	.reg .b64 	%SPL;
	.reg .pred 	%p<10>;
	.reg .b32 	%r<47>;
	.reg .b64 	%rd<74>;
	.reg .b64 	%fd<5>;

	mov.u64 	%SPL, __local_depot1;
	ld.param.f64 	%fd4, [__internal_trig_reduction_slowpathd_param_0];
	add.u64 	%rd1, %SPL, 0;
	{
	.reg .b32 %temp; 
	mov.b64 	{%temp, %r1}, %fd4;
	}
	shr.u32 	%r2, %r1, 20;
	and.b32  	%r3, %r2, 2047;
	setp.eq.s32 	%p1, %r3, 2047;
	mov.b32 	%r46, 0;
	@%p1 bra 	$L__BB1_9;
	add.s32 	%r20, %r3, -1024;
	mov.b64 	%rd20, %fd4;
	shl.b64 	%rd2, %rd20, 11;
	shr.u32 	%r4, %r20, 6;
	sub.s32 	%r45, 15, %r4;
	sub.s32 	%r21, 19, %r4;
	setp.lt.u32 	%p2, %r20, 128;
	selp.b32 	%r6, 18, %r21, %p2;
	setp.ge.s32 	%p3, %r45, %r6;
	mov.b64 	%rd70, 0;
	@%p3 bra 	$L__BB1_4;
	add.s32 	%r23, %r6, %r4;
	neg.s32 	%r43, %r23;
	or.b64  	%rd3, %rd2, -9223372036854775808;
	mov.b64 	%rd70, 0;
	mov.b32 	%r42, 0;
	mov.u64 	%rd25, __cudart_i2opi_d;
	mov.u32 	%r44, %r45;
$L__BB1_3:
	.pragma "nounroll";
	mul.wide.s32 	%rd22, %r42, 8;
	add.s64 	%rd23, %rd1, %rd22;
	mul.wide.s32 	%rd24, %r44, 8;
	add.s64 	%rd26, %rd25, %rd24;
	ld.global.nc.u64 	%rd27, [%rd26];
	{
	.reg .u32 %r0, %r1, %r2, %r3, %alo, %ahi, %blo, %bhi, %clo, %chi;
	mov.b64 	{%alo,%ahi}, %rd27;
	mov.b64 	{%blo,%bhi}, %rd3;
	mov.b64 	{%clo,%chi}, %rd70;
	mad.lo.cc.u32 	%r0, %alo, %blo, %clo;
	madc.hi.cc.u32 	%r1, %alo, %blo, %chi;
	madc.hi.u32 	%r2, %alo, %bhi, 0;
	mad.lo.cc.u32 	%r1, %alo, %bhi, %r1;
	madc.hi.cc.u32 	%r2, %ahi, %blo, %r2;
	madc.hi.u32 	%r3, %ahi, %bhi, 0;
	mad.lo.cc.u32 	%r1, %ahi, %blo, %r1;
	madc.lo.cc.u32 	%r2, %ahi, %bhi, %r2;
	addc.u32 	%r3, %r3, 0;
	mov.b64 	%rd28, {%r0,%r1};
	mov.b64 	%rd70, {%r2,%r3};
	}
	st.local.u64 	[%rd23], %rd28;
	add.s32 	%r44, %r44, 1;
	add.s32 	%r43, %r43, 1;
	add.s32 	%r42, %r42, 1;
	setp.ne.s32 	%p4, %r43, -15;
	mov.u32 	%r45, %r6;
	@%p4 bra 	$L__BB1_3;
$L__BB1_4:
	cvt.s64.s32 	%rd29, %r45;
	cvt.u64.u32 	%rd30, %r4;
	add.s64 	%rd31, %rd30, %rd29;
	shl.b64 	%rd32, %rd31, 3;
	add.s64 	%rd33, %rd1, %rd32;
	st.local.u64 	[%rd33+-120], %rd70;
	and.b32  	%r15, %r2, 63;
	ld.local.u64 	%rd72, [%rd1+16];
	ld.local.u64 	%rd71, [%rd1+24];
	setp.eq.s32 	%p5, %r15, 0;
	@%p5 bra 	$L__BB1_6;
	shl.b64 	%rd34, %rd71, %r15;
	shr.u64 	%rd35, %rd72, 1;
	xor.b32  	%r24, %r15, 63;
	shr.u64 	%rd36, %rd35, %r24;
	or.b64  	%rd71, %rd34, %rd36;
	ld.local.u64 	%rd37, [%rd1+8];
	shl.b64 	%rd38, %rd72, %r15;
	shr.u64 	%rd39, %rd37, 1;
	shr.u64 	%rd40, %rd39, %r24;
	or.b64  	%rd72, %rd38, %rd40;
$L__BB1_6:
	and.b32  	%r25, %r1, -2147483648;
	shr.u64 	%rd41, %rd71, 62;
	cvt.u32.u64 	%r26, %rd41;
	mov.b64 	{%r27, %r28}, %rd71;
	mov.b64 	{%r29, %r30}, %rd72;
	shf.l.wrap.b32 	%r31, %r30, %r27, 2;
	shf.l.wrap.b32 	%r32, %r27, %r28, 2;
	mov.b64 	%rd42, {%r31, %r32};
	shl.b64 	%rd43, %rd72, 2;
	shr.u64 	%rd44, %rd42, 63;
	cvt.u32.u64 	%r33, %rd44;
	add.s32 	%r34, %r33, %r26;
	setp.eq.s32 	%p6, %r25, 0;
	neg.s32 	%r35, %r34;
	selp.b32 	%r46, %r34, %r35, %p6;
	setp.gt.s64 	%p7, %rd42, -1;
	mov.b64 	%rd45, 0;
	{
	.reg .u32 %r0, %r1, %r2, %r3, %a0, %a1, %a2, %a3, %b0, %b1, %b2, %b3;
	mov.b64 	{%a0,%a1}, %rd45;
	mov.b64 	{%a2,%a3}, %rd45;
	mov.b64 	{%b0,%b1}, %rd43;
	mov.b64 	{%b2,%b3}, %rd42;
	sub.cc.u32 	%r0, %a0, %b0;
	subc.cc.u32 	%r1, %a1, %b1;
	subc.cc.u32 	%r2, %a2, %b2;
	subc.u32 	%r3, %a3, %b3;
	mov.b64 	%rd46, {%r0,%r1};
	mov.b64 	%rd47, {%r2,%r3};
	}
	xor.b32  	%r36, %r25, -2147483648;
	selp.b64 	%rd73, %rd42, %rd47, %p7;
	selp.b64 	%rd14, %rd43, %rd46, %p7;
	selp.b32 	%r17, %r25, %r36, %p7;
	clz.b64 	%r37, %rd73;
	cvt.u64.u32 	%rd15, %r37;
	setp.eq.s32 	%p8, %r37, 0;
	@%p8 bra 	$L__BB1_8;
	cvt.u32.u64 	%r38, %rd15;
	and.b32  	%r39, %r38, 63;
	shl.b64 	%rd48, %rd73, %r39;
	shr.u64 	%rd49, %rd14, 1;
	not.b32 	%r40, %r38;
	and.b32  	%r41, %r40, 63;
	shr.u64 	%rd50, %rd49, %r41;
	or.b64  	%rd73, %rd48, %rd50;
$L__BB1_8:
	mov.b64 	%rd51, -3958705157555305931;
	{
	.reg .u32 %r0, %r1, %r2, %r3, %alo, %ahi, %blo, %bhi;
	mov.b64 	{%alo,%ahi}, %rd73;
	mov.b64 	{%blo,%bhi}, %rd51;
	mul.lo.u32 	%r0, %alo, %blo;
	mul.hi.u32 	%r1, %alo, %blo;
	mad.lo.cc.u32 	%r1, %alo, %bhi, %r1;
	madc.hi.u32 	%r2, %alo, %bhi, 0;
	mad.lo.cc.u32 	%r1, %ahi, %blo, %r1;
	madc.hi.cc.u32 	%r2, %ahi, %blo, %r2;
	madc.hi.u32 	%r3, %ahi, %bhi, 0;
	mad.lo.cc.u32 	%r2, %ahi, %bhi, %r2;
	addc.u32 	%r3, %r3, 0;
	mov.b64 	%rd52, {%r0,%r1};
	mov.b64 	%rd53, {%r2,%r3};
	}
	setp.gt.s64 	%p9, %rd53, 0;
	{
	.reg .u32 %r0, %r1, %r2, %r3, %a0, %a1, %a2, %a3, %b0, %b1, %b2, %b3;
	mov.b64 	{%a0,%a1}, %rd52;
	mov.b64 	{%a2,%a3}, %rd53;
	mov.b64 	{%b0,%b1}, %rd52;
	mov.b64 	{%b2,%b3}, %rd53;
	add.cc.u32 	%r0, %a0, %b0;
	addc.cc.u32 	%r1, %a1, %b1;
	addc.cc.u32 	%r2, %a2, %b2;
	addc.u32 	%r3, %a3, %b3;
	mov.b64 	%rd54, {%r0,%r1};
	mov.b64 	%rd55, {%r2,%r3};
	}
	selp.b64 	%rd56, %rd55, %rd53, %p9;
	selp.s64 	%rd57, -1, 0, %p9;
	sub.s64 	%rd58, %rd57, %rd15;
	cvt.u64.u32 	%rd59, %r17;
	shl.b64 	%rd60, %rd59, 32;
	add.s64 	%rd61, %rd56, 1;
	shr.u64 	%rd62, %rd61, 10;
	add.s64 	%rd63, %rd62, 1;
	shr.u64 	%rd64, %rd63, 1;
	shl.b64 	%rd65, %rd58, 52;
	add.s64 	%rd66, %rd65, %rd64;
	add.s64 	%rd67, %rd66, 4602678819172646912;
	or.b64  	%rd68, %rd67, %rd60;
	mov.b64 	%fd4, %rd68;
$L__BB1_9:
	st.param.f64 	[func_retval0], %fd4;
	st.param.b32 	[func_retval0+8], %r46;
	ret;

}
.func  (.param .b64 func_retval0) __internal_accurate_pow(
	.param .b64 __internal_accurate_pow_param_0
)
{
	.reg .pred 	%p<8>;
	.reg .b32 	%r<49>;
	.reg .b32 	%f<3>;
	.reg .b64 	%fd<109>;

	ld.param.f64 	%fd10, [__internal_accurate_pow_param_0];
	{
	.reg .b32 %temp; 
	mov.b64 	{%temp, %r46}, %fd10;
	}
	{
	.reg .b32 %temp; 
	mov.b64 	{%r45, %temp}, %fd10;
	}
	shr.u32 	%r47, %r46, 20;
	setp.gt.u32 	%p1, %r46, 1048575;
	@%p1 bra 	$L__BB2_2;
	mul.f64 	%fd11, %fd10, 0d4350000000000000;
	{
	.reg .b32 %temp; 
	mov.b64 	{%temp, %r46}, %fd11;
	}
	{
	.reg .b32 %temp; 
	mov.b64 	{%r45, %temp}, %fd11;
	}
	shr.u32 	%r16, %r46, 20;
	add.s32 	%r47, %r16, -54;
$L__BB2_2:
	add.s32 	%r48, %r47, -1023;
	and.b32  	%r17, %r46, -2146435073;
	or.b32  	%r18, %r17, 1072693248;
	mov.b64 	%fd107, {%r45, %r18};
	setp.lt.u32 	%p2, %r18, 1073127583;
	@%p2 bra 	$L__BB2_4;
	{
	.reg .b32 %temp; 
	mov.b64 	{%r19, %temp}, %fd107;
	}
	{
	.reg .b32 %temp; 
	mov.b64 	{%temp, %r20}, %fd107;
	}
	add.s32 	%r21, %r20, -1048576;
	mov.b64 	%fd107, {%r19, %r21};
	add.s32 	%r48, %r47, -1022;
$L__BB2_4:
	add.f64 	%fd12, %fd107, 0dBFF0000000000000;
	add.f64 	%fd13, %fd107, 0d3FF0000000000000;
	rcp.approx.ftz.f64 	%fd14, %fd13;
	neg.f64 	%fd15, %fd13;
	fma.rn.f64 	%fd16, %fd15, %fd14, 0d3FF0000000000000;
	fma.rn.f64 	%fd17, %fd16, %fd16, %fd16;
	fma.rn.f64 	%fd18, %fd17, %fd14, %fd14;
	mul.f64 	%fd19, %fd12, %fd18;
	fma.rn.f64 	%fd20, %fd12, %fd18, %fd19;
	mul.f64 	%fd21, %fd20, %fd20;
	fma.rn.f64 	%fd22, %fd21, 0d3EB0F5FF7D2CAFE2, 0d3ED0F5D241AD3B5A;
	fma.rn.f64 	%fd23, %fd22, %fd21, 0d3EF3B20A75488A3F;
	fma.rn.f64 	%fd24, %fd23, %fd21, 0d3F1745CDE4FAECD5;
	fma.rn.f64 	%fd25, %fd24, %fd21, 0d3F3C71C7258A578B;
	fma.rn.f64 	%fd26, %fd25, %fd21, 0d3F6249249242B910;
	fma.rn.f64 	%fd27, %fd26, %fd21, 0d3F89999999999DFB;
	sub.f64 	%fd28, %fd12, %fd20;
	add.f64 	%fd29, %fd28, %fd28;
	neg.f64 	%fd30, %fd20;
	fma.rn.f64 	%fd31, %fd30, %fd12, %fd29;
	mul.f64 	%fd32, %fd18, %fd31;
	fma.rn.f64 	%fd33, %fd21, %fd27, 0d3FB5555555555555;
	mov.f64 	%fd34, 0d3FB5555555555555;
	sub.f64 	%fd35, %fd34, %fd33;
	fma.rn.f64 	%fd36, %fd21, %fd27, %fd35;
	add.f64 	%fd37, %fd36, 0dBC46A4CB00B9E7B0;
	add.f64 	%fd38, %fd33, %fd37;
	sub.f64 	%fd39, %fd33, %fd38;
	add.f64 	%fd40, %fd37, %fd39;
	mul.rn.f64 	%fd41, %fd20, %fd20;
	neg.f64 	%fd42, %fd41;
	fma.rn.f64 	%fd43, %fd20, %fd20, %fd42;
	{
	.reg .b32 %temp; 
	mov.b64 	{%r22, %temp}, %fd32;
	}
	{
	.reg .b32 %temp; 
	mov.b64 	{%temp, %r23}, %fd32;
	}
	add.s32 	%r24, %r23, 1048576;
	mov.b64 	%fd44, {%r22, %r24};
	fma.rn.f64 	%fd45, %fd20, %fd44, %fd43;
	mul.rn.f64 	%fd46, %fd41, %fd20;
	neg.f64 	%fd47, %fd46;
	fma.rn.f64 	%fd48, %fd41, %fd20, %fd47;
	fma.rn.f64 	%fd49, %fd41, %fd32, %fd48;
	fma.rn.f64 	%fd50, %fd45, %fd20, %fd49;
	mul.rn.f64 	%fd51, %fd38, %fd46;
	neg.f64 	%fd52, %fd51;
	fma.rn.f64 	%fd53, %fd38, %fd46, %fd52;
	fma.rn.f64 	%fd54, %fd38, %fd50, %fd53;
	fma.rn.f64 	%fd55, %fd40, %fd46, %fd54;
	add.f64 	%fd56, %fd51, %fd55;
	sub.f64 	%fd57, %fd51, %fd56;
	add.f64 	%fd58, %fd55, %fd57;
	add.f64 	%fd59, %fd20, %fd56;
	sub.f64 	%fd60, %fd20, %fd59;
	add.f64 	%fd61, %fd56, %fd60;
	add.f64 	%fd62, %fd58, %fd61;
	add.f64 	%fd63, %fd32, %fd62;
	add.f64 	%fd64, %fd59, %fd63;
	sub.f64 	%fd65, %fd59, %fd64;
	add.f64 	%fd66, %fd63, %fd65;
	xor.b32  	%r25, %r48, -2147483648;
	mov.b32 	%r26, 1127219200;
	mov.b64 	%fd67, {%r25, %r26};
	mov.b32 	%r27, -2147483648;
	mov.b64 	%fd68, {%r27, %r26};
	sub.f64 	%fd69, %fd67, %fd68;
	fma.rn.f64 	%fd70, %fd69, 0d3FE62E42FEFA39EF, %fd64;
	fma.rn.f64 	%fd71, %fd69, 0dBFE62E42FEFA39EF, %fd70;
	sub.f64 	%fd72, %fd71, %fd64;
	sub.f64 	%fd73, %fd66, %fd72;
	fma.rn.f64 	%fd74, %fd69, 0d3C7ABC9E3B39803F, %fd73;
	add.f64 	%fd75, %fd70, %fd74;
	sub.f64 	%fd76, %fd70, %fd75;
	add.f64 	%fd77, %fd74, %fd76;
	mov.f64 	%fd78, 0d4000000000000000;
	{
	.reg .b32 %temp; 
	mov.b64 	{%temp, %r28}, %fd78;
	}
	{
	.reg .b32 %temp; 
	mov.b64 	{%r29, %temp}, %fd78;
	}
	shl.b32 	%r30, %r28, 1;
	setp.gt.u32 	%p3, %r30, -33554433;
	and.b32  	%r31, %r28, -15728641;
	selp.b32 	%r32, %r31, %r28, %p3;
	mov.b64 	%fd79, {%r29, %r32};
	mul.rn.f64 	%fd80, %fd75, %fd79;
	neg.f64 	%fd81, %fd80;
	fma.rn.f64 	%fd82, %fd75, %fd79, %fd81;
	fma.rn.f64 	%fd83, %fd77, %fd79, %fd82;
	add.f64 	%fd4, %fd80, %fd83;
	sub.f64 	%fd84, %fd80, %fd4;
	add.f64 	%fd5, %fd83, %fd84;
	fma.rn.f64 	%fd85, %fd4, 0d3FF71547652B82FE, 0d4338000000000000;
	{
	.reg .b32 %temp; 
	mov.b64 	{%r13, %temp}, %fd85;
	}
	mov.f64 	%fd86, 0dC338000000000000;
	add.rn.f64 	%fd87, %fd85, %fd86;
	fma.rn.f64 	%fd88, %fd87, 0dBFE62E42FEFA39EF, %fd4;
	fma.rn.f64 	%fd89, %fd87, 0dBC7ABC9E3B39803F, %fd88;
	fma.rn.f64 	%fd90, %fd89, 0d3E5ADE1569CE2BDF, 0d3E928AF3FCA213EA;
	fma.rn.f64 	%fd91, %fd90, %fd89, 0d3EC71DEE62401315;
	fma.rn.f64 	%fd92, %fd91, %fd89, 0d3EFA01997C89EB71;
	fma.rn.f64 	%fd93, %fd92, %fd89, 0d3F2A01A014761F65;
	fma.rn.f64 	%fd94, %fd93, %fd89, 0d3F56C16C1852B7AF;
	fma.rn.f64 	%fd95, %fd94, %fd89, 0d3F81111111122322;
	fma.rn.f64 	%fd96, %fd95, %fd89, 0d3FA55555555502A1;
	fma.rn.f64 	%fd97, %fd96, %fd89, 0d3FC5555555555511;
	fma.rn.f64 	%fd98, %fd97, %fd89, 0d3FE000000000000B;
	fma.rn.f64 	%fd99, %fd98, %fd89, 0d3FF0000000000000;
	fma.rn.f64 	%fd100, %fd99, %fd89, 0d3FF0000000000000;
	{
	.reg .b32 %temp; 
	mov.b64 	{%r14, %temp}, %fd100;
	}
	{
	.reg .b32 %temp; 
	mov.b64 	{%temp, %r15}, %fd100;
	}
	shl.b32 	%r33, %r13, 20;
	add.s32 	%r34, %r33, %r15;
	mov.b64 	%fd108, {%r14, %r34};
	{
	.reg .b32 %temp; 
	mov.b64 	{%temp, %r35}, %fd4;
	}
	mov.b32 	%f2, %r35;
	abs.f32 	%f1, %f2;
	setp.lt.f32 	%p4, %f1, 0f4086232B;
	@%p4 bra 	$L__BB2_7;
	setp.lt.f64 	%p5, %fd4, 0d0000000000000000;
	add.f64 	%fd101, %fd4, 0d7FF0000000000000;
	selp.f64 	%fd108, 0d0000000000000000, %fd101, %p5;
	setp.geu.f32 	%p6, %f1, 0f40874800;
	@%p6 bra 	$L__BB2_7;
	shr.u32 	%r36, %r13, 31;
	add.s32 	%r37, %r13, %r36;
	shr.s32 	%r38, %r37, 1;
	shl.b32 	%r39, %r38, 20;
	add.s32 	%r40, %r15, %r39;
	mov.b64 	%fd102, {%r14, %r40};
	sub.s32 	%r41, %r13, %r38;
	shl.b32 	%r42, %r41, 20;
	add.s32 	%r43, %r42, 1072693248;
	mov.b32 	%r44, 0;
	mov.b64 	%fd103, {%r44, %r43};
	mul.f64 	%fd108, %fd103, %fd102;
$L__BB2_7:
	abs.f64 	%fd104, %fd108;
	setp.eq.f64 	%p7, %fd104, 0d7FF0000000000000;
	fma.rn.f64 	%fd105, %fd108, %fd5, %fd108;
	selp.f64 	%fd106, %fd108, %fd105, %p7;
	st.param.f64 	[func_retval0], %fd106;
	ret;

}


// ===== COMPILED SASS (sm_100) =====

	.target	sm_100

	.elftype	@"ET_EXEC"


//--------------------- .note.nv.tkinfo           --------------------------
	.section	.note.nv.tkinfo,"",@"SHT_NOTE"
	.sectionflags	@"SHF_NOTE_NV_TKINFO"
	.tkinfo
        /*0018*/ 	.word	0x00000002
        /*0030*/ 	.string	""
        /*0030*/ 	.string	"ptxas"
        /*0030*/ 	.string	"Cuda compilation tools, release 13.0, V13.0.88"
        /*0030*/ 	.string	"Build cuda_13.0.r13.0/compiler.36424714_0"
        /*0030*/ 	.string	"-arch sm_100 -m 64 "



//--------------------- .note.nv.cuinfo           --------------------------
	.section	.note.nv.cuinfo,"",@"SHT_NOTE"
	.sectionflags	@"SHF_NOTE_NV_CUINFO"
        /*0018*/ 	.short	0x0002
        /*001a*/ 	.short	0x0064
        /*001c*/ 	.short	0x0082
	.zero		2


//--------------------- .nv.info                  --------------------------
	.section	.nv.info,"",@"SHT_CUDA_INFO"
	.align	4


	//----- nvinfo : EIATTR_REGCOUNT
	.align		4
        /*0000*/ 	.byte	0x04, 0x2f
        /*0002*/ 	.short	(.L_3 - .L_2)
	.align		4
.L_2:
        /*0004*/ 	.word	index@(haversine)
        /*0008*/ 	.word	0x00000020


	//----- nvinfo : EIATTR_FRAME_SIZE
	.align		4
.L_3:
        /*000c*/ 	.byte	0x04, 0x11
        /*000e*/ 	.short	(.L_5 - .L_4)
	.align		4
.L_4:
        /*0010*/ 	.word	index@($haversine$__internal_trig_reduction_slowpathd)
        /*0014*/ 	.word	0x00000028


	//----- nvinfo : EIATTR_FRAME_SIZE
	.align		4
.L_5:
        /*0018*/ 	.byte	0x04, 0x11
        /*001a*/ 	.short	(.L_7 - .L_6)
	.align		4
.L_6:
        /*001c*/ 	.word	index@($haversine$__internal_accurate_pow)
        /*0020*/ 	.word	0x00000028


	//----- nvinfo : EIATTR_FRAME_SIZE
	.align		4
.L_7:
        /*0024*/ 	.byte	0x04, 0x11
        /*0026*/ 	.short	(.L_9 - .L_8)
	.align		4
.L_8:
        /*0028*/ 	.word	index@($__internal_0_$__cuda_sm20_dsqrt_rn_f64_mediumpath_v1)
        /*002c*/ 	.word	0x00000028


	//----- nvinfo : EIATTR_FRAME_SIZE
	.align		4
.L_9:
        /*0030*/ 	.byte	0x04, 0x11
        /*0032*/ 	.short	(.L_11 - .L_10)
	.align		4
.L_10:
        /*0034*/ 	.word	index@(haversine)
        /*0038*/ 	.word	0x00000028


	//----- nvinfo : EIATTR_MIN_STACK_SIZE
	.align		4
.L_11:
        /*003c*/ 	.byte	0x04, 0x12
        /*003e*/ 	.short	(.L_13 - .L_12)
	.align		4
.L_12:
        /*0040*/ 	.word	index@(haversine)
        /*0044*/ 	.word	0x00000028
.L_13:


//--------------------- .nv.compat                --------------------------
	.section	.nv.compat,"",@"SHT_CUDA_COMPAT_INFO"
	.align	4
        /*0000*/ 	.byte	0x02, 0x09, 0x00, 0x00, 0x02, 0x02, 0x01, 0x00, 0x02, 0x05, 0x05, 0x00, 0x03, 0x07, 0x01, 0x01
        /*0010*/ 	.byte	0x02, 0x03, 0x00, 0x00, 0x02, 0x06, 0x01, 0x00, 0x04, 0x0b, 0x08, 0x00, 0x01, 0x00, 0x00, 0x00
        /*0020*/ 	.byte	0x00, 0x00, 0x00, 0x00


//--------------------- .nv.info.haversine        --------------------------
	.section	.nv.info.haversine,"",@"SHT_CUDA_INFO"
	.sectionflags	@""
	.align	4


	//----- nvinfo : EIATTR_CUDA_API_VERSION
	.align		4
        /*0000*/ 	.byte	0x04, 0x37
        /*0002*/ 	.short	(.L_15 - .L_14)
.L_14:
        /*0004*/ 	.word	0x00000082


	//----- nvinfo : EIATTR_KPARAM_INFO
	.align		4
.L_15:
        /*0008*/ 	.byte	0x04, 0x17
        /*000a*/ 	.short	(.L_17 - .L_16)
.L_16:
        /*000c*/ 	.word	0x00000000
        /*0010*/ 	.short	0x0002
        /*0012*/ 	.short	0x0010
        /*0014*/ 	.byte	0x00, 0xf5, 0x21, 0x00


	//----- nvinfo : EIATTR_KPARAM_INFO
	.align		4
.L_17:
        /*0018*/ 	.byte	0x04, 0x17
        /*001a*/ 	.short	(.L_19 - .L_18)
.L_18:
        /*001c*/ 	.word	0x00000000
        /*0020*/ 	.short	0x0001
        /*0022*/ 	.short	0x0008
        /*0024*/ 	.byte	0x00, 0xf5, 0x21, 0x00


	//----- nvinfo : EIATTR_KPARAM_INFO
	.align		4
.L_19:
        /*0028*/ 	.byte	0x04, 0x17
        /*002a*/ 	.short	(.L_21 - .L_20)
.L_20:
        /*002c*/ 	.word	0x00000000
        /*0030*/ 	.short	0x0000
        /*0032*/ 	.short	0x0000
        /*0034*/ 	.byte	0x00, 0xf5, 0x21, 0x00


	//----- nvinfo : EIATTR_SPARSE_MMA_MASK
	.align		4
.L_21:
        /*0038*/ 	.byte	0x03, 0x50
        /*003a*/ 	.short	0x0000


	//----- nvinfo : EIATTR_MAXREG_COUNT
	.align		4
        /*003c*/ 	.byte	0x03, 0x1b
        /*003e*/ 	.short	0x00ff


	//----- nvinfo : EIATTR_MERCURY_ISA_VERSION
	.align		4
        /*0040*/ 	.byte	0x03, 0x5f
        /*0042*/ 	.short	0x0101


	//----- nvinfo : EIATTR_VRC_CTA_INIT_COUNT
	.align		4
        /*0044*/ 	.byte	0x02, 0x4a
	.zero		1
	.zero		1


	//----- nvinfo : EIATTR_EXIT_INSTR_OFFSETS
	.align		4
        /*0048*/ 	.byte	0x04, 0x1c
        /*004a*/ 	.short	(.L_23 - .L_22)


	//   ....[0]....
.L_22:
        /*004c*/ 	.word	0x000000a0


	//   ....[1]....
        /*0050*/ 	.word	0x00001cb0


	//----- nvinfo : EIATTR_CRS_STACK_SIZE
	.align		4
.L_23:
        /*0054*/ 	.byte	0x04, 0x1e
        /*0056*/ 	.short	(.L_25 - .L_24)
.L_24:
        /*0058*/ 	.word	0x00000000


	//----- nvinfo : EIATTR_CBANK_PARAM_SIZE
	.align		4
.L_25:
        /*005c*/ 	.byte	0x03, 0x19
        /*005e*/ 	.short	0x0018


	//----- nvinfo : EIATTR_PARAM_CBANK
	.align		4
        /*0060*/ 	.byte	0x04, 0x0a
        /*0062*/ 	.short	(.L_27 - .L_26)
	.align		4
.L_26:
        /*0064*/ 	.word	index@(.nv.constant0.haversine)
        /*0068*/ 	.short	0x0380
        /*006a*/ 	.short	0x0018


	//----- nvinfo : EIATTR_SW_WAR
	.align		4
.L_27:
        /*006c*/ 	.byte	0x04, 0x36
        /*006e*/ 	.short	(.L_29 - .L_28)
.L_28:
        /*0070*/ 	.word	0x00000008
.L_29:


//--------------------- .nv.callgraph             --------------------------
	.section	.nv.callgraph,"",@"SHT_CUDA_CALLGRAPH"
	.align	4
	.sectionentsize	8
	.align		4
        /*0000*/ 	.word	0x00000000
	.align		4
        /*0004*/ 	.word	0xffffffff
	.align		4
        /*0008*/ 	.word	0x00000000
	.align		4
        /*000c*/ 	.word	0xfffffffe
	.align		4
        /*0010*/ 	.word	0x00000000
	.align		4
        /*0014*/ 	.word	0xfffffffd
	.align		4
        /*0018*/ 	.word	0x00000000
	.align		4
        /*001c*/ 	.word	0xfffffffc


//--------------------- .nv.constant4             --------------------------
	.section	.nv.constant4,"a",@progbits
	.align	8
	.align		8
.nv.constant4:
        /*0000*/ 	.dword	__cudart_i2opi_d
	.align		8
        /*0008*/ 	.dword	__cudart_sin_cos_coeffs


//--------------------- .text.haversine           --------------------------
	.section	.text.haversine,"ax",@progbits
	.align	128
        .global         haversine
        .type           haversine,@function
        .size           haversine,(.L_x_38 - haversine)
        .other          haversine,@"STO_CUDA_ENTRY STV_DEFAULT"
haversine:
.text.haversine:
[----:B------:R-:W0:Y:S08]  /*0000*/  LDC R1, c[0x0][0x37c] ;  /* 0x0000df00ff017b82 */ /* 0x000e300000000800 */
[----:B------:R-:W1:Y:S01]  /*0010*/  LDC.64 R2, c[0x0][0x380] ;  /* 0x0000e000ff027b82 */ /* 0x000e620000000a00 */
[----:B------:R-:W1:Y:S01]  /*0020*/  LDCU.64 UR4, c[0x0][0x358] ;  /* 0x00006b00ff0477ac */ /* 0x000e620008000a00 */
[----:B0-----:R-:W-:Y:S01]  /*0030*/  VIADD R1, R1, 0xffffffd8 ;  /* 0xffffffd801017836 */ /* 0x001fe20000000000 */
[----:B-1----:R-:W2:Y:S05]  /*0040*/  LDG.E R3, desc[UR4][R2.64] ;  /* 0x0000000402037981 */ /* 0x002eaa000c1e1900 */
[----:B------:R-:W0:Y:S01]  /*0050*/  S2UR UR6, SR_CTAID.X ;  /* 0x00000000000679c3 */ /* 0x000e220000002500 */
[----:B------:R-:W0:Y:S07]  /*0060*/  S2R R0, SR_TID.X ;  /* 0x0000000000007919 */ /* 0x000e2e0000002100 */
[----:B------:R-:W0:Y:S02]  /*0070*/  LDC R5, c[0x0][0x360] ;  /* 0x0000d800ff057b82 */ /* 0x000e240000000800 */
[----:B0-----:R-:W-:-:S05]  /*0080*/  IMAD R0, R5, UR6, R0 ;  /* 0x0000000605007c24 */ /* 0x001fca000f8e0200 */
[----:B--2---:R-:W-:-:S13]  /*0090*/  ISETP.GE.AND P0, PT, R0, R3, PT ;  /* 0x000000030000720c */ /* 0x004fda0003f06270 */
[----:B------:R-:W-:Y:S05]  /*00a0*/  @P0 EXIT ;  /* 0x000000000000094d */ /* 0x000fea0003800000 */
[----:B------:R-:W0:Y:S01]  /*00b0*/  LDC.64 R8, c[0x0][0x388] ;  /* 0x0000e200ff087b82 */ /* 0x000e220000000a00 */
[----:B------:R-:W-:-:S04]  /*00c0*/  IMAD.SHL.U32 R3, R0, 0x4, RZ ;  /* 0x0000000400037824 */ /* 0x000fc800078e00ff */
[----:B0-----:R-:W-:-:S05]  /*00d0*/  IMAD.WIDE R8, R3, 0x8, R8 ;  /* 0x0000000803087825 */ /* 0x001fca00078e0208 */
[----:B------:R-:W2:Y:S04]  /*00e0*/  LDG.E.64 R4, desc[UR4][R8.64+0x10] ;  /* 0x0000100408047981 */ /* 0x000ea8000c1e1b00 */
[----:B------:R-:W2:Y:S04]  /*00f0*/  LDG.E.64 R6, desc[UR4][R8.64] ;  /* 0x0000000408067981 */ /* 0x000ea8000c1e1b00 */
[----:B------:R-:W3:Y:S04]  /*0100*/  LDG.E.64 R10, desc[UR4][R8.64+0x18] ;  /* 0x00001804080a7981 */ /* 0x000ee8000c1e1b00 */
[----:B------:R-:W3:Y:S01]  /*0110*/  LDG.E.64 R12, desc[UR4][R8.64+0x8] ;  /* 0x00000804080c7981 */ /* 0x000ee2000c1e1b00 */
[----:B------:R-:W-:Y:S01]  /*0120*/  UMOV UR6, 0xaaaaaaab ;  /* 0xaaaaaaab00067882 */ /* 0x000fe20000000000 */
[----:B------:R-:W-:Y:S01]  /*0130*/  UMOV UR7, 0x3f91df46 ;  /* 0x3f91df4600077882 */ /* 0x000fe20000000000 */
[----:B------:R-:W-:Y:S01]  /*0140*/  BSSY.RECONVERGENT B0, `(.L_x_0) ;  /* 0x000001e000007945 */ /* 0x000fe20003800200 */
[----:B--2---:R-:W-:-:S08]  /*0150*/  DADD R2, R4, -R6 ;  /* 0x0000000004027229 */ /* 0x004fd00000000806 */
[----:B------:R-:W-:-:S08]  /*0160*/  DMUL R2, R2, UR6 ;  /* 0x0000000602027c28 */ /* 0x000fd00008000000 */
[----:B------:R-:W-:Y:S02]  /*0170*/  DMUL R14, R2, 0.5 ;  /* 0x3fe00000020e7828 */ /* 0x000fe40000000000 */
[----:B---3--:R-:W-:-:S06]  /*0180*/  DADD R2, R10, -R12 ;  /* 0x000000000a027229 */ /* 0x008fcc000000080c */
[----:B------:R-:W-:-:S14]  /*0190*/  DSETP.NEU.AND P0, PT, |R14|, +INF , PT ;  /* 0x7ff000000e00742a */ /* 0x000fdc0003f0d200 */
[----:B------:R-:W-:Y:S01]  /*01a0*/  @!P0 DMUL R20, RZ, R14 ;  /* 0x0000000eff148228 */ /* 0x000fe20000000000 */
[----:B------:R-:W-:Y:S01]  /*01b0*/  @!P0 IMAD.MOV.U32 R22, RZ, RZ, RZ ;  /* 0x000000ffff168224 */ /* 0x000fe200078e00ff */
[----:B------:R-:W-:Y:S09]  /*01c0*/  @!P0 BRA `(.L_x_1) ;  /* 0x0000000000548947 */ /* 0x000ff20003800000 */
[----:B------:R-:W-:Y:S01]  /*01d0*/  UMOV UR6, 0x6dc9c883 ;  /* 0x6dc9c88300067882 */ /* 0x000fe20000000000 */
[----:B------:R-:W-:Y:S01]  /*01e0*/  UMOV UR7, 0x3fe45f30 ;  /* 0x3fe45f3000077882 */ /* 0x000fe20000000000 */
[C---:B------:R-:W-:Y:S02]  /*01f0*/  DSETP.GE.AND P0, PT, |R14|.reuse, 2.14748364800000000000e+09, PT ;  /* 0x41e000000e00742a */ /* 0x040fe40003f06200 */
[----:B------:R-:W-:Y:S01]  /*0200*/  DMUL R22, R14, UR6 ;  /* 0x000000060e167c28 */ /* 0x000fe20008000000 */
[----:B------:R-:W-:Y:S01]  /*0210*/  UMOV UR6, 0x54442d18 ;  /* 0x54442d1800067882 */ /* 0x000fe20000000000 */
[----:B------:R-:W-:-:S08]  /*0220*/  UMOV UR7, 0x3ff921fb ;  /* 0x3ff921fb00077882 */ /* 0x000fd00000000000 */
[----:B------:R-:W0:Y:S08]  /*0230*/  F2I.F64 R22, R22 ;  /* 0x0000001600167311 */ /* 0x000e300000301100 */
[----:B0-----:R-:W0:Y:S02]  /*0240*/  I2F.F64 R20, R22 ;  /* 0x0000001600147312 */ /* 0x001e240000201c00 */
[----:B0-----:R-:W-:Y:S01]  /*0250*/  DFMA R8, R20, -UR6, R14 ;  /* 0x8000000614087c2b */ /* 0x001fe2000800000e */
[----:B------:R-:W-:Y:S01]  /*0260*/  UMOV UR6, 0x33145c00 ;  /* 0x33145c0000067882 */ /* 0x000fe20000000000 */
[----:B------:R-:W-:-:S06]  /*0270*/  UMOV UR7, 0x3c91a626 ;  /* 0x3c91a62600077882 */ /* 0x000fcc0000000000 */
[----:B------:R-:W-:Y:S01]  /*0280*/  DFMA R8, R20, -UR6, R8 ;  /* 0x8000000614087c2b */ /* 0x000fe20008000008 */
[----:B------:R-:W-:Y:S01]  /*0290*/  UMOV UR6, 0x252049c0 ;  /* 0x252049c000067882 */ /* 0x000fe20000000000 */
[----:B------:R-:W-:-:S06]  /*02a0*/  UMOV UR7, 0x397b839a ;  /* 0x397b839a00077882 */ /* 0x000fcc0000000000 */
[----:B------:R-:W-:Y:S01]  /*02b0*/  DFMA R20, R20, -UR6, R8 ;  /* 0x8000000614147c2b */ /* 0x000fe20008000008 */
[----:B------:R-:W-:Y:S10]  /*02c0*/  @!P0 BRA `(.L_x_1) ;  /* 0x0000000000148947 */ /* 0x000ff40003800000 */
[----:B------:R-:W-:Y:S01]  /*02d0*/  IMAD.MOV.U32 R20, RZ, RZ, R14 ;  /* 0x000000ffff147224 */ /* 0x000fe200078e000e */
[----:B------:R-:W-:Y:S01]  /*02e0*/  MOV R8, 0x310 ;  /* 0x0000031000087802 */ /* 0x000fe20000000f00 */
[----:B------:R-:W-:-:S07]  /*02f0*/  IMAD.MOV.U32 R9, RZ, RZ, R15 ;  /* 0x000000ffff097224 */ /* 0x000fce00078e000f */
[----:B------:R-:W-:Y:S05]  /*0300*/  CALL.REL.NOINC `($haversine$__internal_trig_reduction_slowpathd) ;  /* 0x0000002400b87944 */ /* 0x000fea0003c00000 */
[----:B------:R-:W-:-:S07]  /*0310*/  IMAD.MOV.U32 R22, RZ, RZ, R10 ;  /* 0x000000ffff167224 */ /* 0x000fce00078e000a */
.L_x_1:
[----:B------:R-:W-:Y:S05]  /*0320*/  BSYNC.RECONVERGENT B0 ;  /* 0x0000000000007941 */ /* 0x000fea0003800200 */
.L_x_0:
[----:B------:R-:W0:Y:S01]  /*0330*/  LDCU.64 UR6, c[0x4][0x8] ;  /* 0x01000100ff0677ac */ /* 0x000e220008000a00 */
[----:B------:R-:W-:-:S05]  /*0340*/  IMAD.SHL.U32 R8, R22, 0x40, RZ ;  /* 0x0000004016087824 */ /* 0x000fca00078e00ff */
[----:B------:R-:W-:-:S04]  /*0350*/  LOP3.LUT R8, R8, 0x40, RZ, 0xc0, !PT ;  /* 0x0000004008087812 */ /* 0x000fc800078ec0ff */
[----:B0-----:R-:W-:-:S05]  /*0360*/  IADD3 R28, P0, PT, R8, UR6, RZ ;  /* 0x00000006081c7c10 */ /* 0x001fca000ff1e0ff */
[----:B------:R-:W-:-:S05]  /*0370*/  IMAD.X R29, RZ, RZ, UR7, P0 ;  /* 0x00000007ff1d7e24 */ /* 0x000fca00080e06ff */
[----:B------:R-:W2:Y:S04]  /*0380*/  LDG.E.128.CONSTANT R8, desc[UR4][R28.64] ;  /* 0x000000041c087981 */ /* 0x000ea8000c1e9d00 */
[----:B------:R-:W3:Y:S04]  /*0390*/  LDG.E.128.CONSTANT R12, desc[UR4][R28.64+0x10] ;  /* 0x000010041c0c7981 */ /* 0x000ee8000c1e9d00 */
[----:B------:R-:W4:Y:S01]  /*03a0*/  LDG.E.128.CONSTANT R16, desc[UR4][R28.64+0x20] ;  /* 0x000020041c107981 */ /* 0x000f22000c1e9d00 */
[----:B------:R-:W-:Y:S01]  /*03b0*/  LOP3.LUT R23, R22, 0x1, RZ, 0xc0, !PT ;  /* 0x0000000116177812 */ /* 0x000fe200078ec0ff */
[----:B------:R-:W-:Y:S01]  /*03c0*/  IMAD.MOV.U32 R26, RZ, RZ, 0x20fd8164 ;  /* 0x20fd8164ff1a7424 */ /* 0x000fe200078e00ff */
[----:B------:R-:W-:Y:S01]  /*03d0*/  DMUL R24, R20, R20 ;  /* 0x0000001414187228 */ /* 0x000fe20000000000 */
[----:B------:R-:W-:Y:S01]  /*03e0*/  BSSY.RECONVERGENT B0, `(.L_x_2) ;  /* 0x0000017000007945 */ /* 0x000fe20003800200 */
[----:B------:R-:W-:Y:S01]  /*03f0*/  ISETP.NE.U32.AND P0, PT, R23, 0x1, PT ;  /* 0x000000011700780c */ /* 0x000fe20003f05070 */
[----:B------:R-:W-:-:S03]  /*0400*/  IMAD.MOV.U32 R23, RZ, RZ, 0x3da8ff83 ;  /* 0x3da8ff83ff177424 */ /* 0x000fc600078e00ff */
[----:B------:R-:W-:Y:S02]  /*0410*/  FSEL R26, R26, -8.06006814911005101289e+34, !P0 ;  /* 0xf9785eba1a1a7808 */ /* 0x000fe40004000000 */
[----:B------:R-:W-:-:S06]  /*0420*/  FSEL R27, -R23, 0.11223486810922622681, !P0 ;  /* 0x3de5db65171b7808 */ /* 0x000fcc0004000100 */
[----:B--2---:R-:W-:-:S08]  /*0430*/  DFMA R8, R24, R26, R8 ;  /* 0x0000001a1808722b */ /* 0x004fd00000000008 */
[----:B------:R-:W-:-:S08]  /*0440*/  DFMA R8, R24, R8, R10 ;  /* 0x000000081808722b */ /* 0x000fd0000000000a */
[----:B---3--:R-:W-:-:S08]  /*0450*/  DFMA R8, R24, R8, R12 ;  /* 0x000000081808722b */ /* 0x008fd0000000000c */
[----:B------:R-:W-:-:S08]  /*0460*/  DFMA R8, R24, R8, R14 ;  /* 0x000000081808722b */ /* 0x000fd0000000000e */
[----:B----4-:R-:W-:-:S08]  /*0470*/  DFMA R8, R24, R8, R16 ;  /* 0x000000081808722b */ /* 0x010fd00000000010 */
[----:B------:R-:W-:-:S08]  /*0480*/  DFMA R8, R24, R8, R18 ;  /* 0x000000081808722b */ /* 0x000fd00000000012 */
[----:B------:R-:W-:Y:S02]  /*0490*/  DFMA R20, R8, R20, R20 ;  /* 0x000000140814722b */ /* 0x000fe40000000014 */
[----:B------:R-:W-:-:S10]  /*04a0*/  DFMA R8, R24, R8, 1 ;  /* 0x3ff000001808742b */ /* 0x000fd40000000008 */
[----:B------:R-:W-:Y:S02]  /*04b0*/  FSEL R10, R8, R20, !P0 ;  /* 0x00000014080a7208 */ /* 0x000fe40004000000 */
[----:B------:R-:W-:Y:S02]  /*04c0*/  FSEL R11, R9, R21, !P0 ;  /* 0x00000015090b7208 */ /* 0x000fe40004000000 */
[----:B------:R-:W-:-:S04]  /*04d0*/  LOP3.LUT P0, RZ, R22, 0x2, RZ, 0xc0, !PT ;  /* 0x0000000216ff7812 */ /* 0x000fc8000780c0ff */
[----:B------:R-:W-:-:S10]  /*04e0*/  DADD R8, RZ, -R10 ;  /* 0x00000000ff087229 */ /* 0x000fd4000000080a */
[----:B------:R-:W-:Y:S02]  /*04f0*/  FSEL R26, R10, R8, !P0 ;  /* 0x000000080a1a7208 */ /* 0x000fe40004000000 */
[----:B------:R-:W-:-:S06]  /*0500*/  FSEL R27, R11, R9, !P0 ;  /* 0x000000090b1b7208 */ /* 0x000fcc0004000000 */
[----:B------:R-:W-:-:S10]  /*0510*/  DADD R8, -RZ, |R26| ;  /* 0x00000000ff087229 */ /* 0x000fd4000000051a */
[----:B------:R-:W-:Y:S01]  /*0520*/  IMAD.MOV.U32 R12, RZ, RZ, R8 ;  /* 0x000000ffff0c7224 */ /* 0x000fe200078e0008 */
[----:B------:R-:W-:-:S07]  /*0530*/  MOV R8, 0x550 ;  /* 0x0000055000087802 */ /* 0x000fce0000000f00 */
[----:B------:R-:W-:Y:S05]  /*0540*/  CALL.REL.NOINC `($haversine$__internal_accurate_pow) ;  /* 0x0000001800847944 */ /* 0x000fea0003c00000 */
[----:B------:R-:W-:Y:S05]  /*0550*/  BSYNC.RECONVERGENT B0 ;  /* 0x0000000000007941 */ /* 0x000fea0003800200 */
.L_x_2:
[C---:B------:R-:W-:Y:S01]  /*0560*/  DADD R8, R26.reuse, 2 ;  /* 0x400000001a087429 */ /* 0x040fe20000000000 */
[----:B------:R-:W-:Y:S01]  /*0570*/  BSSY.RECONVERGENT B0, `(.L_x_3) ;  /* 0x000000e000007945 */ /* 0x000fe20003800200 */
[----:B------:R-:W-:-:S08]  /*0580*/  DSETP.NEU.AND P0, PT, R26, RZ, PT ;  /* 0x000000ff1a00722a */ /* 0x000fd00003f0d000 */
[----:B------:R-:W-:Y:S01]  /*0590*/  LOP3.LUT R8, R9, 0x7ff00000, RZ, 0xc0, !PT ;  /* 0x7ff0000009087812 */ /* 0x000fe200078ec0ff */
[----:B------:R-:W-:-:S03]  /*05a0*/  IMAD.MOV.U32 R9, RZ, RZ, R11 ;  /* 0x000000ffff097224 */ /* 0x000fc600078e000b */
[----:B------:R-:W-:Y:S01]  /*05b0*/  ISETP.NE.AND P1, PT, R8, 0x7ff00000, PT ;  /* 0x7ff000000800780c */ /* 0x000fe20003f25270 */
[----:B------:R-:W-:Y:S01]  /*05c0*/  IMAD.MOV.U32 R8, RZ, RZ, R10 ;  /* 0x000000ffff087224 */ /* 0x000fe200078e000a */
[----:B------:R-:W-:-:S11]  /*05d0*/  @!P0 CS2R R8, SRZ ;  /* 0x0000000000088805 */ /* 0x000fd6000001ff00 */
[----:B------:R-:W-:Y:S05]  /*05e0*/  @P1 BRA `(.L_x_4) ;  /* 0x0000000000181947 */ /* 0x000fea0003800000 */
[----:B------:R-:W-:-:S14]  /*05f0*/  DSETP.NAN.AND P0, PT, R26, R26, PT ;  /* 0x0000001a1a00722a */ /* 0x000fdc0003f08000 */
[----:B------:R-:W-:Y:S01]  /*0600*/  @P0 DADD R8, R26, 2 ;  /* 0x400000001a080429 */ /* 0x000fe20000000000 */
[----:B------:R-:W-:Y:S10]  /*0610*/  @P0 BRA `(.L_x_4) ;  /* 0x00000000000c0947 */ /* 0x000ff40003800000 */
[----:B------:R-:W-:-:S14]  /*0620*/  DSETP.NEU.AND P0, PT, |R26|, +INF , PT ;  /* 0x7ff000001a00742a */ /* 0x000fdc0003f0d200 */
[----:B------:R-:W-:Y:S02]  /*0630*/  @!P0 IMAD.MOV.U32 R8, RZ, RZ, 0x0 ;  /* 0x00000000ff088424 */ /* 0x000fe400078e00ff */
[----:B------:R-:W-:-:S07]  /*0640*/  @!P0 IMAD.MOV.U32 R9, RZ, RZ, 0x7ff00000 ;  /* 0x7ff00000ff098424 */ /* 0x000fce00078e00ff */
.L_x_4:
[----:B------:R-:W-:Y:S05]  /*0650*/  BSYNC.RECONVERGENT B0 ;  /* 0x0000000000007941 */ /* 0x000fea0003800200 */
.L_x_3:
[----:B------:R-:W-:Y:S01]  /*0660*/  UMOV UR6, 0xaaaaaaab ;  /* 0xaaaaaaab00067882 */ /* 0x000fe20000000000 */
[----:B------:R-:W-:Y:S01]  /*0670*/  UMOV UR7, 0x3f91df46 ;  /* 0x3f91df4600077882 */ /* 0x000fe20000000000 */
[----:B------:R-:W-:Y:S01]  /*0680*/  DSETP.NEU.AND P0, PT, R26, 1, PT ;  /* 0x3ff000001a00742a */ /* 0x000fe20003f0d000 */
[----:B------:R-:W-:Y:S01]  /*0690*/  BSSY.RECONVERGENT B0, `(.L_x_5) ;  /* 0x000001e000007945 */ /* 0x000fe20003800200 */
[----:B------:R-:W-:-:S08]  /*06a0*/  DMUL R2, R2, UR6 ;  /* 0x0000000602027c28 */ /* 0x000fd00008000000 */
[----:B------:R-:W-:Y:S01]  /*06b0*/  DMUL R10, R2, 0.5 ;  /* 0x3fe00000020a7828 */ /* 0x000fe20000000000 */
[----:B------:R-:W-:Y:S02]  /*06c0*/  FSEL R2, R8, RZ, P0 ;  /* 0x000000ff08027208 */ /* 0x000fe40000000000 */
[----:B------:R-:W-:-:S05]  /*06d0*/  FSEL R3, R9, 1.875, P0 ;  /* 0x3ff0000009037808 */ /* 0x000fca0000000000 */
        /* <DEDUP_REMOVED lines=25> */
.L_x_6:
[----:B------:R-:W-:Y:S05]  /*0870*/  BSYNC.RECONVERGENT B0 ;  /* 0x0000000000007941 */ /* 0x000fea0003800200 */
.L_x_5:
        /* <DEDUP_REMOVED lines=35> */
.L_x_7:
[C---:B------:R-:W-:Y:S01]  /*0ab0*/  DADD R8, R26.reuse, 2 ;  /* 0x400000001a087429 */ /* 0x040fe20000000000 */
[----:B------:R-:W-:Y:S01]  /*0ac0*/  BSSY.RECONVERGENT B0, `(.L_x_8) ;  /* 0x000000c000007945 */ /* 0x000fe20003800200 */
[----:B------:R-:W-:-:S08]  /*0ad0*/  DSETP.NEU.AND P0, PT, R26, RZ, PT ;  /* 0x000000ff1a00722a */ /* 0x000fd00003f0d000 */
[----:B------:R-:W-:-:S04]  /*0ae0*/  LOP3.LUT R8, R9, 0x7ff00000, RZ, 0xc0, !PT ;  /* 0x7ff0000009087812 */ /* 0x000fc800078ec0ff */
[----:B------:R-:W-:Y:S02]  /*0af0*/  ISETP.NE.AND P1, PT, R8, 0x7ff00000, PT ;  /* 0x7ff000000800780c */ /* 0x000fe40003f25270 */
        /* <DEDUP_REMOVED lines=8> */
.L_x_9:
[----:B------:R-:W-:Y:S05]  /*0b80*/  BSYNC.RECONVERGENT B0 ;  /* 0x0000000000007941 */ /* 0x000fea0003800200 */
.L_x_8:
[----:B------:R-:W-:Y:S01]  /*0b90*/  UMOV UR6, 0xaaaaaaab ;  /* 0xaaaaaaab00067882 */ /* 0x000fe20000000000 */
[----:B------:R-:W-:Y:S01]  /*0ba0*/  UMOV UR7, 0x3f91df46 ;  /* 0x3f91df4600077882 */ /* 0x000fe20000000000 */
[----:B------:R-:W-:Y:S01]  /*0bb0*/  DSETP.NEU.AND P0, PT, R26, 1, PT ;  /* 0x3ff000001a00742a */ /* 0x000fe20003f0d000 */
[----:B------:R-:W-:Y:S01]  /*0bc0*/  BSSY.RECONVERGENT B0, `(.L_x_10) ;  /* 0x0000020000007945 */ /* 0x000fe20003800200 */
[----:B------:R-:W-:-:S04]  /*0bd0*/  DMUL R8, R6, UR6 ;  /* 0x0000000606087c28 */ /* 0x000fc80008000000 */
[----:B------:R-:W-:Y:S02]  /*0be0*/  FSEL R6, R10, RZ, P0 ;  /* 0x000000ff0a067208 */ /* 0x000fe40000000000 */
[----:B------:R-:W-:Y:S02]  /*0bf0*/  FSEL R7, R11, 1.875, P0 ;  /* 0x3ff000000b077808 */ /* 0x000fe40000000000 */
[----:B------:R-:W-:-:S14]  /*0c00*/  DSETP.NEU.AND P1, PT, |R8|, +INF , PT ;  /* 0x7ff000000800742a */ /* 0x000fdc0003f2d200 */
[----:B------:R-:W-:Y:S01]  /*0c10*/  @!P1 DMUL R22, RZ, R8 ;  /* 0x00000008ff169228 */ /* 0x000fe20000000000 */
[----:B------:R-:W-:Y:S01]  /*0c20*/  @!P1 IMAD.MOV.U32 R20, RZ, RZ, 0x1 ;  /* 0x00000001ff149424 */ /* 0x000fe200078e00ff */
[----:B------:R-:W-:Y:S09]  /*0c30*/  @!P1 BRA `(.L_x_11) ;  /* 0x0000000000609947 */ /* 0x000ff20003800000 */
[----:B------:R-:W-:Y:S01]  /*0c40*/  UMOV UR6, 0x6dc9c883 ;  /* 0x6dc9c88300067882 */ /* 0x000fe20000000000 */
[----:B------:R-:W-:Y:S01]  /*0c50*/  UMOV UR7, 0x3fe45f30 ;  /* 0x3fe45f3000077882 */ /* 0x000fe20000000000 */
[C---:B------:R-:W-:Y:S01]  /*0c60*/  DSETP.GE.AND P0, PT, |R8|.reuse, 2.14748364800000000000e+09, PT ;  /* 0x41e000000800742a */ /* 0x040fe20003f06200 */
[----:B------:R-:W-:Y:S01]  /*0c70*/  BSSY.RECONVERGENT B1, `(.L_x_12) ;  /* 0x0000013000017945 */ /* 0x000fe20003800200 */
        /* <DEDUP_REMOVED lines=14> */
[----:B------:R-:W-:-:S07]  /*0d60*/  MOV R8, 0xd80 ;  /* 0x00000d8000087802 */ /* 0x000fce0000000f00 */
[----:B------:R-:W-:Y:S05]  /*0d70*/  CALL.REL.NOINC `($haversine$__internal_trig_reduction_slowpathd) ;  /* 0x0000001c001c7944 */ /* 0x000fea0003c00000 */
[----:B------:R-:W-:Y:S02]  /*0d80*/  IMAD.MOV.U32 R22, RZ, RZ, R20 ;  /* 0x000000ffff167224 */ /* 0x000fe400078e0014 */
[----:B------:R-:W-:-:S07]  /*0d90*/  IMAD.MOV.U32 R23, RZ, RZ, R21 ;  /* 0x000000ffff177224 */ /* 0x000fce00078e0015 */
.L_x_13:
[----:B------:R-:W-:Y:S05]  /*0da0*/  BSYNC.RECONVERGENT B1 ;  /* 0x0000000000017941 */ /* 0x000fea0003800200 */
.L_x_12:
[----:B------:R-:W-:-:S07]  /*0db0*/  VIADD R20, R10, 0x1 ;  /* 0x000000010a147836 */ /* 0x000fce0000000000 */
.L_x_11:
[----:B------:R-:W-:Y:S05]  /*0dc0*/  BSYNC.RECONVERGENT B0 ;  /* 0x0000000000007941 */ /* 0x000fea0003800200 */
.L_x_10:
        /* <DEDUP_REMOVED lines=11> */
[----:B------:R-:W-:Y:S01]  /*0e80*/  UMOV UR6, 0xaaaaaaab ;  /* 0xaaaaaaab00067882 */ /* 0x000fe20000000000 */
[----:B------:R-:W-:Y:S01]  /*0e90*/  ISETP.NE.U32.AND P0, PT, R21, 0x1, PT ;  /* 0x000000011500780c */ /* 0x000fe20003f05070 */
[----:B------:R-:W-:Y:S01]  /*0ea0*/  IMAD.MOV.U32 R21, RZ, RZ, 0x3da8ff83 ;  /* 0x3da8ff83ff157424 */ /* 0x000fe200078e00ff */
[----:B------:R-:W-:Y:S01]  /*0eb0*/  UMOV UR7, 0x3f91df46 ;  /* 0x3f91df4600077882 */ /* 0x000fe20000000000 */
[----:B------:R-:W-:Y:S01]  /*0ec0*/  BSSY.RECONVERGENT B0, `(.L_x_14) ;  /* 0x000002f000007945 */ /* 0x000fe20003800200 */
[----:B------:R-:W-:-:S02]  /*0ed0*/  FSEL R26, R26, -8.06006814911005101289e+34, !P0 ;  /* 0xf9785eba1a1a7808 */ /* 0x000fc40004000000 */
        /* <DEDUP_REMOVED lines=8> */
[----:B------:R-:W-:Y:S02]  /*0f60*/  DFMA R24, R24, R8, 1 ;  /* 0x3ff000001818742b */ /* 0x000fe40000000008 */
[----:B------:R-:W-:-:S08]  /*0f70*/  DMUL R8, R4, UR6 ;  /* 0x0000000604087c28 */ /* 0x000fd00008000000 */
[----:B------:R-:W-:Y:S01]  /*0f80*/  FSEL R10, R24, R22, !P0 ;  /* 0x00000016180a7208 */ /* 0x000fe20004000000 */
[----:B------:R-:W-:Y:S01]  /*0f90*/  DSETP.NEU.AND P1, PT, |R8|, +INF , PT ;  /* 0x7ff000000800742a */ /* 0x000fe20003f2d200 */
[----:B------:R-:W-:Y:S02]  /*0fa0*/  FSEL R11, R25, R23, !P0 ;  /* 0x00000017190b7208 */ /* 0x000fe40004000000 */
[----:B------:R-:W-:-:S04]  /*0fb0*/  LOP3.LUT P0, RZ, R20, 0x2, RZ, 0xc0, !PT ;  /* 0x0000000214ff7812 */ /* 0x000fc8000780c0ff */
[----:B------:R-:W-:-:S07]  /*0fc0*/  DADD R4, RZ, -R10 ;  /* 0x00000000ff047229 */ /* 0x000fce000000080a */
[----:B------:R-:W-:-:S03]  /*0fd0*/  @!P1 IMAD.MOV.U32 R20, RZ, RZ, 0x1 ;  /* 0x00000001ff149424 */ /* 0x000fc600078e00ff */
[----:B------:R-:W-:Y:S02]  /*0fe0*/  FSEL R10, R10, R4, !P0 ;  /* 0x000000040a0a7208 */ /* 0x000fe40004000000 */
[----:B------:R-:W-:Y:S01]  /*0ff0*/  FSEL R11, R11, R5, !P0 ;  /* 0x000000050b0b7208 */ /* 0x000fe20004000000 */
[----:B------:R-:W-:-:S05]  /*1000*/  @!P1 DMUL R4, RZ, R8 ;  /* 0x00000008ff049228 */ /* 0x000fca0000000000 */
[----:B------:R-:W-:Y:S01]  /*1010*/  DMUL R6, R6, R10 ;  /* 0x0000000a06067228 */ /* 0x000fe20000000000 */
[----:B------:R-:W-:Y:S10]  /*1020*/  @!P1 BRA `(.L_x_15) ;  /* 0x0000000000609947 */ /* 0x000ff40003800000 */
        /* <DEDUP_REMOVED lines=22> */
.L_x_17:
[----:B------:R-:W-:Y:S05]  /*1190*/  BSYNC.RECONVERGENT B1 ;  /* 0x0000000000017941 */ /* 0x000fea0003800200 */
.L_x_16:
[----:B------:R-:W-:-:S07]  /*11a0*/  VIADD R20, R10, 0x1 ;  /* 0x000000010a147836 */ /* 0x000fce0000000000 */
.L_x_15:
[----:B------:R-:W-:Y:S05]  /*11b0*/  BSYNC.RECONVERGENT B0 ;  /* 0x0000000000007941 */ /* 0x000fea0003800200 */
.L_x_14:
        /* <DEDUP_REMOVED lines=28> */
[----:B------:R-:W-:Y:S01]  /*1380*/  FSEL R4, R8, R4, !P0 ;  /* 0x0000000408047208 */ /* 0x000fe20004000000 */
[----:B------:R-:W-:Y:S01]  /*1390*/  IMAD.MOV.U32 R8, RZ, RZ, 0x0 ;  /* 0x00000000ff087424 */ /* 0x000fe200078e00ff */
[----:B------:R-:W-:Y:S01]  /*13a0*/  FSEL R5, R9, R5, !P0 ;  /* 0x0000000509057208 */ /* 0x000fe20004000000 */
[----:B------:R-:W-:-:S05]  /*13b0*/  IMAD.MOV.U32 R9, RZ, RZ, 0x3fd80000 ;  /* 0x3fd80000ff097424 */ /* 0x000fca00078e00ff */
[----:B------:R-:W-:-:S06]  /*13c0*/  DFMA R6, R6, R4, R2 ;  /* 0x000000040606722b */ /* 0x000fcc0000000002 */
[----:B------:R-:W0:Y:S04]  /*13d0*/  MUFU.RSQ64H R5, R7 ;  /* 0x0000000700057308 */ /* 0x000e280000001c00 */
[----:B------:R-:W-:-:S05]  /*13e0*/  VIADD R4, R7, 0xfcb00000 ;  /* 0xfcb0000007047836 */ /* 0x000fca0000000000 */
[----:B------:R-:W-:Y:S01]  /*13f0*/  ISETP.GE.U32.AND P0, PT, R4, 0x7ca00000, PT ;  /* 0x7ca000000400780c */ /* 0x000fe20003f06070 */
[----:B0-----:R-:W-:-:S08]  /*1400*/  DMUL R2, R4, R4 ;  /* 0x0000000404027228 */ /* 0x001fd00000000000 */
[----:B------:R-:W-:-:S08]  /*1410*/  DFMA R2, R6, -R2, 1 ;  /* 0x3ff000000602742b */ /* 0x000fd00000000802 */
[----:B------:R-:W-:Y:S02]  /*1420*/  DFMA R8, R2, R8, 0.5 ;  /* 0x3fe000000208742b */ /* 0x000fe40000000008 */
[----:B------:R-:W-:-:S08]  /*1430*/  DMUL R2, R4, R2 ;  /* 0x0000000204027228 */ /* 0x000fd00000000000 */
[----:B------:R-:W-:-:S08]  /*1440*/  DFMA R10, R8, R2, R4 ;  /* 0x00000002080a722b */ /* 0x000fd00000000004 */
[----:B------:R-:W-:Y:S02]  /*1450*/  DMUL R12, R6, R10 ;  /* 0x0000000a060c7228 */ /* 0x000fe40000000000 */
[----:B------:R-:W-:Y:S02]  /*1460*/  VIADD R9, R11, 0xfff00000 ;  /* 0xfff000000b097836 */ /* 0x000fe40000000000 */
[----:B------:R-:W-:-:S04]  /*1470*/  IMAD.MOV.U32 R8, RZ, RZ, R10 ;  /* 0x000000ffff087224 */ /* 0x000fc800078e000a */
[----:B------:R-:W-:-:S08]  /*1480*/  DFMA R14, R12, -R12, R6 ;  /* 0x8000000c0c0e722b */ /* 0x000fd00000000006 */
[----:B------:R-:W-:Y:S01]  /*1490*/  DFMA R2, R14, R8, R12 ;  /* 0x000000080e02722b */ /* 0x000fe2000000000c */
[----:B------:R-:W-:Y:S10]  /*14a0*/  @!P0 BRA `(.L_x_19) ;  /* 0x0000000000108947 */ /* 0x000ff40003800000 */
[----:B------:R-:W-:-:S07]  /*14b0*/  MOV R2, 0x14d0 ;  /* 0x000014d000027802 */ /* 0x000fce0000000f00 */
[----:B------:R-:W-:Y:S05]  /*14c0*/  CALL.REL.NOINC `($__internal_0_$__cuda_sm20_dsqrt_rn_f64_mediumpath_v1) ;  /* 0x0000000400fc7944 */ /* 0x000fea0003c00000 */
[----:B------:R-:W-:Y:S02]  /*14d0*/  IMAD.MOV.U32 R2, RZ, RZ, R4 ;  /* 0x000000ffff027224 */ /* 0x000fe400078e0004 */
[----:B------:R-:W-:-:S07]  /*14e0*/  IMAD.MOV.U32 R3, RZ, RZ, R5 ;  /* 0x000000ffff037224 */ /* 0x000fce00078e0005 */
.L_x_19:
[----:B------:R-:W-:Y:S05]  /*14f0*/  BSYNC.RECONVERGENT B0 ;  /* 0x0000000000007941 */ /* 0x000fea0003800200 */
.L_x_18:
[----:B------:R-:W-:Y:S01]  /*1500*/  FSETP.GEU.AND P0, PT, |R3|, 1.7687499523162841797, PT ;  /* 0x3fe266660300780b */ /* 0x000fe20003f0e200 */
[----:B------:R-:W-:-:S12]  /*1510*/  BSSY.RECONVERGENT B0, `(.L_x_20) ;  /* 0x0000072000007945 */ /* 0x000fd80003800200 */
[----:B------:R-:W-:Y:S05]  /*1520*/  @P0 BRA `(.L_x_21) ;  /* 0x0000000000a80947 */ /* 0x000fea0003800000 */
[----:B------:R-:W-:Y:S01]  /*1530*/  DMUL R4, R2, R2 ;  /* 0x0000000202047228 */ /* 0x000fe20000000000 */
[----:B------:R-:W-:Y:S01]  /*1540*/  IMAD.MOV.U32 R6, RZ, RZ, 0x180754af ;  /* 0x180754afff067424 */ /* 0x000fe200078e00ff */
[----:B------:R-:W-:Y:S01]  /*1550*/  UMOV UR6, 0xdc1895e9 ;  /* 0xdc1895e900067882 */ /* 0x000fe20000000000 */
[----:B------:R-:W-:Y:S01]  /*1560*/  IMAD.MOV.U32 R7, RZ, RZ, 0x3fb3823b ;  /* 0x3fb3823bff077424 */ /* 0x000fe200078e00ff */
[----:B------:R-:W-:-:S05]  /*1570*/  UMOV UR7, 0x3fb0066b ;  /* 0x3fb0066b00077882 */ /* 0x000fca0000000000 */
[----:B------:R-:W-:Y:S01]  /*1580*/  DFMA R6, R4, UR6, -R6 ;  /* 0x0000000604067c2b */ /* 0x000fe20008000806 */
[----:B------:R-:W-:Y:S01]  /*1590*/  UMOV UR6, 0xcc2f79ae ;  /* 0xcc2f79ae00067882 */ /* 0x000fe20000000000 */
[----:B------:R-:W-:-:S06]  /*15a0*/  UMOV UR7, 0x3fb11e52 ;  /* 0x3fb11e5200077882 */ /* 0x000fcc0000000000 */
[----:B------:R-:W-:Y:S01]  /*15b0*/  DFMA R6, R4, R6, UR6 ;  /* 0x0000000604067e2b */ /* 0x000fe20008000006 */
[----:B------:R-:W-:Y:S01]  /*15c0*/  UMOV UR6, 0x3526861b ;  /* 0x3526861b00067882 */ /* 0x000fe20000000000 */
[----:B------:R-:W-:-:S06]  /*15d0*/  UMOV UR7, 0x3f924eaf ;  /* 0x3f924eaf00077882 */ /* 0x000fcc0000000000 */
[----:B------:R-:W-:Y:S01]  /*15e0*/  DFMA R6, R4, R6, -UR6 ;  /* 0x8000000604067e2b */ /* 0x000fe20008000006 */
[----:B------:R-:W-:Y:S01]  /*15f0*/  UMOV UR6, 0xa31e6cb7 ;  /* 0xa31e6cb700067882 */ /* 0x000fe20000000000 */
[----:B------:R-:W-:-:S06]  /*1600*/  UMOV UR7, 0x3f91df02 ;  /* 0x3f91df0200077882 */ /* 0x000fcc0000000000 */
[----:B------:R-:W-:Y:S01]  /*1610*/  DFMA R6, R4, R6, UR6 ;  /* 0x0000000604067e2b */ /* 0x000fe20008000006 */
        /* <DEDUP_REMOVED lines=23> */
[----:B------:R-:W-:-:S08]  /*1790*/  DFMA R6, R4, R6, UR6 ;  /* 0x0000000604067e2b */ /* 0x000fd00008000006 */
[----:B------:R-:W-:-:S08]  /*17a0*/  DMUL R6, R4, R6 ;  /* 0x0000000604067228 */ /* 0x000fd00000000000 */
[----:B------:R-:W-:Y:S01]  /*17b0*/  DFMA R2, R6, R2, R2 ;  /* 0x000000020602722b */ /* 0x000fe20000000002 */
[----:B------:R-:W-:Y:S10]  /*17c0*/  BRA `(.L_x_22) ;  /* 0x0000000400187947 */ /* 0x000ff40003800000 */
.L_x_21:
[----:B------:R-:W-:Y:S01]  /*17d0*/  IMAD.MOV.U32 R4, RZ, RZ, 0x0 ;  /* 0x00000000ff047424 */ /* 0x000fe200078e00ff */
[----:B------:R-:W-:Y:S01]  /*17e0*/  UMOV UR6, 0xdc1895e9 ;  /* 0xdc1895e900067882 */ /* 0x000fe20000000000 */
[----:B------:R-:W-:Y:S01]  /*17f0*/  IMAD.MOV.U32 R5, RZ, RZ, 0x3fe00000 ;  /* 0x3fe00000ff057424 */ /* 0x000fe200078e00ff */
[----:B------:R-:W-:Y:S01]  /*1800*/  UMOV UR7, 0x3fb0066b ;  /* 0x3fb0066b00077882 */ /* 0x000fe20000000000 */
[----:B------:R-:W-:Y:S01]  /*1810*/  IMAD.MOV.U32 R6, RZ, RZ, 0x180754af ;  /* 0x180754afff067424 */ /* 0x000fe200078e00ff */
[----:B------:R-:W-:Y:S01]  /*1820*/  UMOV UR8, 0x54442d18 ;  /* 0x54442d1800087882 */ /* 0x000fe20000000000 */
[----:B------:R-:W-:Y:S01]  /*1830*/  IMAD.MOV.U32 R7, RZ, RZ, 0x3fb3823b ;  /* 0x3fb3823bff077424 */ /* 0x000fe200078e00ff */
[----:B------:R-:W-:Y:S01]  /*1840*/  UMOV UR9, 0x3fe921fb ;  /* 0x3fe921fb00097882 */ /* 0x000fe20000000000 */
[----:B------:R-:W-:-:S08]  /*1850*/  DFMA R4, |R2|, -R4, 0.5 ;  /* 0x3fe000000204742b */ /* 0x000fd00000000a04 */
[C---:B------:R-:W-:Y:S01]  /*1860*/  DFMA R6, R4.reuse, UR6, -R6 ;  /* 0x0000000604067c2b */ /* 0x040fe20008000806 */
[----:B------:R-:W-:Y:S01]  /*1870*/  UMOV UR6, 0xcc2f79ae ;  /* 0xcc2f79ae00067882 */ /* 0x000fe20000000000 */
[----:B------:R-:W-:Y:S01]  /*1880*/  UMOV UR7, 0x3fb11e52 ;  /* 0x3fb11e5200077882 */ /* 0x000fe20000000000 */
[----:B------:R-:W-:Y:S01]  /*1890*/  ISETP.GE.AND P1, PT, R5, RZ, PT ;  /* 0x000000ff0500720c */ /* 0x000fe20003f26270 */
[----:B------:R-:W-:-:S04]  /*18a0*/  DSETP.NE.AND P0, PT, R4, RZ, PT ;  /* 0x000000ff0400722a */ /* 0x000fc80003f05000 */
[----:B------:R-:W-:Y:S01]  /*18b0*/  DFMA R6, R4, R6, UR6 ;  /* 0x0000000604067e2b */ /* 0x000fe20008000006 */
[----:B------:R-:W-:Y:S01]  /*18c0*/  UMOV UR6, 0x3526861b ;  /* 0x3526861b00067882 */ /* 0x000fe20000000000 */
[----:B------:R-:W-:-:S06]  /*18d0*/  UMOV UR7, 0x3f924eaf ;  /* 0x3f924eaf00077882 */ /* 0x000fcc0000000000 */
[----:B------:R-:W-:Y:S01]  /*18e0*/  DFMA R8, R4, R6, -UR6 ;  /* 0x8000000604087e2b */ /* 0x000fe20008000006 */
[----:B------:R-:W-:Y:S01]  /*18f0*/  UMOV UR6, 0xa31e6cb7 ;  /* 0xa31e6cb700067882 */ /* 0x000fe20000000000 */
[----:B------:R-:W0:Y:S01]  /*1900*/  MUFU.RSQ64H R7, R5 ;  /* 0x0000000500077308 */ /* 0x000e220000001c00 */
[----:B------:R-:W-:Y:S01]  /*1910*/  UMOV UR7, 0x3f91df02 ;  /* 0x3f91df0200077882 */ /* 0x000fe20000000000 */
[----:B------:R-:W-:-:S04]  /*1920*/  IMAD.MOV.U32 R6, RZ, RZ, RZ ;  /* 0x000000ffff067224 */ /* 0x000fc800078e00ff */
[----:B------:R-:W-:Y:S01]  /*1930*/  DFMA R8, R4, R8, UR6 ;  /* 0x0000000604087e2b */ /* 0x000fe20008000008 */
[----:B------:R-:W-:Y:S01]  /*1940*/  UMOV UR6, 0xb0eec6cc ;  /* 0xb0eec6cc00067882 */ /* 0x000fe20000000000 */
[----:B------:R-:W-:-:S06]  /*1950*/  UMOV UR7, 0x3f847d18 ;  /* 0x3f847d1800077882 */ /* 0x000fcc0000000000 */
[C---:B------:R-:W-:Y:S01]  /*1960*/  DFMA R8, R4.reuse, R8, UR6 ;  /* 0x0000000604087e2b */ /* 0x040fe20008000008 */
[----:B------:R-:W-:Y:S01]  /*1970*/  UMOV UR6, 0x61ba53b0 ;  /* 0x61ba53b000067882 */ /* 0x000fe20000000000 */
[----:B------:R-:W-:Y:S01]  /*1980*/  UMOV UR7, 0x3f8d0af9 ;  /* 0x3f8d0af900077882 */ /* 0x000fe20000000000 */
[----:B0-----:R-:W-:-:S05]  /*1990*/  DMUL R10, R4, R6 ;  /* 0x00000006040a7228 */ /* 0x001fca0000000000 */
[----:B------:R-:W-:Y:S01]  /*19a0*/  DFMA R14, R4, R8, UR6 ;  /* 0x00000006040e7e2b */ /* 0x000fe20008000008 */
[----:B------:R-:W-:Y:S01]  /*19b0*/  UMOV UR6, 0x34cf1c48 ;  /* 0x34cf1c4800067882 */ /* 0x000fe20000000000 */
[----:B------:R-:W-:Y:S01]  /*19c0*/  VIADD R9, R7, 0xfff00000 ;  /* 0xfff0000007097836 */ /* 0x000fe20000000000 */
[----:B------:R-:W-:Y:S01]  /*19d0*/  DFMA R12, R10, -R10, R4 ;  /* 0x8000000a0a0c722b */ /* 0x000fe20000000004 */
[----:B------:R-:W-:Y:S01]  /*19e0*/  UMOV UR7, 0x3f91bf77 ;  /* 0x3f91bf7700077882 */ /* 0x000fe20000000000 */
[----:B------:R-:W-:-:S03]  /*19f0*/  IMAD.MOV.U32 R8, RZ, RZ, RZ ;  /* 0x000000ffff087224 */ /* 0x000fc600078e00ff */
[----:B------:R-:W-:Y:S01]  /*1a00*/  DFMA R14, R4, R14, UR6 ;  /* 0x00000006040e7e2b */ /* 0x000fe2000800000e */
[----:B------:R-:W-:Y:S01]  /*1a10*/  UMOV UR6, 0x83144ef7 ;  /* 0x83144ef700067882 */ /* 0x000fe20000000000 */
[----:B------:R-:W-:Y:S01]  /*1a20*/  UMOV UR7, 0x3f96e914 ;  /* 0x3f96e91400077882 */ /* 0x000fe20000000000 */
[----:B------:R-:W-:-:S05]  /*1a30*/  DFMA R12, R8, R12, R10 ;  /* 0x0000000c080c722b */ /* 0x000fca000000000a */
[----:B------:R-:W-:Y:S01]  /*1a40*/  DFMA R14, R4, R14, UR6 ;  /* 0x00000006040e7e2b */ /* 0x000fe2000800000e */
[----:B------:R-:W-:Y:S01]  /*1a50*/  UMOV UR6, 0xa4f9f81 ;  /* 0x0a4f9f8100067882 */ /* 0x000fe20000000000 */
[----:B------:R-:W-:Y:S01]  /*1a60*/  UMOV UR7, 0x3f9f1c6e ;  /* 0x3f9f1c6e00077882 */ /* 0x000fe20000000000 */
[-C--:B------:R-:W-:Y:S02]  /*1a70*/  DFMA R6, R6, -R12.reuse, 1 ;  /* 0x3ff000000606742b */ /* 0x080fe4000000080c */
[----:B------:R-:W-:-:S03]  /*1a80*/  DFMA R10, R12, -R12, R4 ;  /* 0x8000000c0c0a722b */ /* 0x000fc60000000004 */
[----:B------:R-:W-:Y:S01]  /*1a90*/  DFMA R14, R4, R14, UR6 ;  /* 0x00000006040e7e2b */ /* 0x000fe2000800000e */
[----:B------:R-:W-:Y:S01]  /*1aa0*/  UMOV UR6, 0xc27fa92b ;  /* 0xc27fa92b00067882 */ /* 0x000fe20000000000 */
[----:B------:R-:W-:Y:S01]  /*1ab0*/  UMOV UR7, 0x3fa6db6d ;  /* 0x3fa6db6d00077882 */ /* 0x000fe20000000000 */
[----:B------:R-:W-:-:S05]  /*1ac0*/  DFMA R6, R8, R6, R8 ;  /* 0x000000060806722b */ /* 0x000fca0000000008 */
[----:B------:R-:W-:Y:S01]  /*1ad0*/  DFMA R14, R4, R14, UR6 ;  /* 0x00000006040e7e2b */ /* 0x000fe2000800000e */
[----:B------:R-:W-:Y:S01]  /*1ae0*/  UMOV UR6, 0x3320f91b ;  /* 0x3320f91b00067882 */ /* 0x000fe20000000000 */
[----:B------:R-:W-:Y:S01]  /*1af0*/  UMOV UR7, 0x3fb33333 ;  /* 0x3fb3333300077882 */ /* 0x000fe20000000000 */
[----:B------:R-:W-:-:S05]  /*1b00*/  DFMA R6, R6, R10, R12 ;  /* 0x0000000a0606722b */ /* 0x000fca000000000c */
[----:B------:R-:W-:Y:S01]  /*1b10*/  DFMA R14, R4, R14, UR6 ;  /* 0x00000006040e7e2b */ /* 0x000fe2000800000e */
[----:B------:R-:W-:Y:S01]  /*1b20*/  UMOV UR6, 0x55555f4d ;  /* 0x55555f4d00067882 */ /* 0x000fe20000000000 */
[----:B------:R-:W-:-:S03]  /*1b30*/  UMOV UR7, 0x3fc55555 ;  /* 0x3fc5555500077882 */ /* 0x000fc60000000000 */
[----:B------:R-:W-:Y:S02]  /*1b40*/  FSEL R9, R6, RZ, P1 ;  /* 0x000000ff06097208 */ /* 0x000fe40000800000 */
[----:B------:R-:W-:Y:S01]  /*1b50*/  FSEL R7, R7, -QNAN , P1 ;  /* 0xfff8000007077808 */ /* 0x000fe20000800000 */
[----:B------:R-:W-:Y:S01]  /*1b60*/  DFMA R14, R4, R14, UR6 ;  /* 0x00000006040e7e2b */ /* 0x000fe2000800000e */
[----:B------:R-:W-:Y:S01]  /*1b70*/  FSEL R6, R9, R4, P0 ;  /* 0x0000000409067208 */ /* 0x000fe20000000000 */
[----:B------:R-:W-:Y:S01]  /*1b80*/  UMOV UR6, 0x33145c07 ;  /* 0x33145c0700067882 */ /* 0x000fe20000000000 */
[----:B------:R-:W-:Y:S01]  /*1b90*/  FSEL R7, R7, R5, P0 ;  /* 0x0000000507077208 */ /* 0x000fe20000000000 */
[----:B------:R-:W-:-:S04]  /*1ba0*/  UMOV UR7, 0x3c91a626 ;  /* 0x3c91a62600077882 */ /* 0x000fc80000000000 */
[----:B------:R-:W-:Y:S02]  /*1bb0*/  DMUL R14, R4, R14 ;  /* 0x0000000e040e7228 */ /* 0x000fe40000000000 */
[----:B------:R-:W-:-:S08]  /*1bc0*/  DMUL R6, R6, -2 ;  /* 0xc000000006067828 */ /* 0x000fd00000000000 */
[----:B------:R-:W-:Y:S02]  /*1bd0*/  DADD R4, R6, UR8 ;  /* 0x0000000806047e29 */ /* 0x000fe40008000000 */
[----:B------:R-:W-:-:S08]  /*1be0*/  DFMA R14, R14, R6, UR6 ;  /* 0x000000060e0e7e2b */ /* 0x000fd00008000006 */
[----:B------:R-:W-:-:S08]  /*1bf0*/  DADD R4, R14, R4 ;  /* 0x000000000e047229 */ /* 0x000fd00000000004 */
[----:B------:R-:W-:-:S10]  /*1c00*/  DADD R4, R4, UR8 ;  /* 0x0000000804047e29 */ /* 0x000fd40008000000 */
[----:B------:R-:W-:Y:S01]  /*1c10*/  LOP3.LUT R3, R5, 0x80000000, R3, 0xb8, !PT ;  /* 0x8000000005037812 */ /* 0x000fe200078eb803 */
[----:B------:R-:W-:-:S07]  /*1c20*/  IMAD.MOV.U32 R2, RZ, RZ, R4 ;  /* 0x000000ffff027224 */ /* 0x000fce00078e0004 */
.L_x_22:
[----:B------:R-:W-:Y:S05]  /*1c30*/  BSYNC.RECONVERGENT B0 ;  /* 0x0000000000007941 */ /* 0x000fea0003800200 */
.L_x_20:
[----:B------:R-:W0:Y:S01]  /*1c40*/  LDC.64 R4, c[0x0][0x390] ;  /* 0x0000e400ff047b82 */ /* 0x000e220000000a00 */
[----:B------:R-:W-:Y:S01]  /*1c50*/  DADD R2, R2, R2 ;  /* 0x0000000002027229 */ /* 0x000fe20000000002 */
[----:B------:R-:W-:Y:S01]  /*1c60*/  UMOV UR6, 0xcccccccd ;  /* 0xcccccccd00067882 */ /* 0x000fe20000000000 */
[----:B------:R-:W-:-:S06]  /*1c70*/  UMOV UR7, 0x40b8e4cc ;  /* 0x40b8e4cc00077882 */ /* 0x000fcc0000000000 */
[----:B------:R-:W-:Y:S01]  /*1c80*/  DMUL R2, R2, UR6 ;  /* 0x0000000602027c28 */ /* 0x000fe20008000000 */
[----:B0-----:R-:W-:-:S06]  /*1c90*/  IMAD.WIDE R4, R0, 0x8, R4 ;  /* 0x0000000800047825 */ /* 0x001fcc00078e0204 */
[----:B------:R-:W-:Y:S01]  /*1ca0*/  STG.E.64 desc[UR4][R4.64], R2 ;  /* 0x0000000204007986 */ /* 0x000fe2000c101b04 */
[----:B------:R-:W-:Y:S05]  /*1cb0*/  EXIT ;  /* 0x000000000000794d */ /* 0x000fea0003800000 */
        .weak           $__internal_0_$__cuda_sm20_dsqrt_rn_f64_mediumpath_v1
        .type           $__internal_0_$__cuda_sm20_dsqrt_rn_f64_mediumpath_v1,@function
        .size           $__internal_0_$__cuda_sm20_dsqrt_rn_f64_mediumpath_v1,($haversine$__internal_accurate_pow - $__internal_0_$__cuda_sm20_dsqrt_rn_f64_mediumpath_v1)
$__internal_0_$__cuda_sm20_dsqrt_rn_f64_mediumpath_v1:
[----:B------:R-:W-:Y:S01]  /*1cc0*/  ISETP.GE.U32.AND P0, PT, R4, -0x3400000, PT ;  /* 0xfcc000000400780c */ /* 0x000fe20003f06070 */
[----:B------:R-:W-:Y:S01]  /*1cd0*/  BSSY.RECONVERGENT B1, `(.L_x_23) ;  /* 0x0000026000017945 */ /* 0x000fe20003800200 */
[----:B------:R-:W-:Y:S02]  /*1ce0*/  IMAD.MOV.U32 R8, RZ, RZ, R10 ;  /* 0x000000ffff087224 */ /* 0x000fe400078e000a */
[----:B------:R-:W-:Y:S02]  /*1cf0*/  IMAD.MOV.U32 R4, RZ, RZ, R14 ;  /* 0x000000ffff047224 */ /* 0x000fe400078e000e */
[----:B------:R-:W-:-:S07]  /*1d00*/  IMAD.MOV.U32 R5, RZ, RZ, R15 ;  /* 0x000000ffff057224 */ /* 0x000fce00078e000f */
[----:B------:R-:W-:Y:S05]  /*1d10*/  @!P0 BRA `(.L_x_24) ;  /* 0x0000000000208947 */ /* 0x000fea0003800000 */
[----:B------:R-:W-:-:S10]  /*1d20*/  DFMA.RM R4, R4, R8, R12 ;  /* 0x000000080404722b */ /* 0x000fd4000000400c */
[----:B------:R-:W-:-:S05]  /*1d30*/  IADD3 R8, P0, PT, R4, 0x1, RZ ;  /* 0x0000000104087810 */ /* 0x000fca0007f1e0ff */
[----:B------:R-:W-:-:S06]  /*1d40*/  IMAD.X R9, RZ, RZ, R5, P0 ;  /* 0x000000ffff097224 */ /* 0x000fcc00000e0605 */
[----:B------:R-:W-:-:S08]  /*1d50*/  DFMA.RP R6, -R4, R8, R6 ;  /* 0x000000080406722b */ /* 0x000fd00000008106 */
[----:B------:R-:W-:-:S06]  /*1d60*/  DSETP.GT.AND P0, PT, R6, RZ, PT ;  /* 0x000000ff0600722a */ /* 0x000fcc0003f04000 */
[----:B------:R-:W-:Y:S02]  /*1d70*/  FSEL R4, R8, R4, P0 ;  /* 0x0000000408047208 */ /* 0x000fe40000000000 */
[----:B------:R-:W-:Y:S01]  /*1d80*/  FSEL R5, R9, R5, P0 ;  /* 0x0000000509057208 */ /* 0x000fe20000000000 */
[----:B------:R-:W-:Y:S06]  /*1d90*/  BRA `(.L_x_25) ;  /* 0x0000000000647947 */ /* 0x000fec0003800000 */
.L_x_24:
[----:B------:R-:W-:-:S14]  /*1da0*/  DSETP.NE.AND P0, PT, R6, RZ, PT ;  /* 0x000000ff0600722a */ /* 0x000fdc0003f05000 */
[----:B------:R-:W-:Y:S05]  /*1db0*/  @!P0 BRA `(.L_x_26) ;  /* 0x0000000000588947 */ /* 0x000fea0003800000 */
[----:B------:R-:W-:-:S13]  /*1dc0*/  ISETP.GE.AND P0, PT, R7, RZ, PT ;  /* 0x000000ff0700720c */ /* 0x000fda0003f06270 */
[----:B------:R-:W-:Y:S02]  /*1dd0*/  @!P0 IMAD.MOV.U32 R4, RZ, RZ, 0x0 ;  /* 0x00000000ff048424 */ /* 0x000fe400078e00ff */
[----:B------:R-:W-:Y:S01]  /*1de0*/  @!P0 IMAD.MOV.U32 R5, RZ, RZ, -0x80000 ;  /* 0xfff80000ff058424 */ /* 0x000fe200078e00ff */
[----:B------:R-:W-:Y:S06]  /*1df0*/  @!P0 BRA `(.L_x_25) ;  /* 0x00000000004c8947 */ /* 0x000fec0003800000 */
[----:B------:R-:W-:-:S13]  /*1e00*/  ISETP.GT.AND P0, PT, R7, 0x7fefffff, PT ;  /* 0x7fefffff0700780c */ /* 0x000fda0003f04270 */
[----:B------:R-:W-:Y:S05]  /*1e10*/  @P0 BRA `(.L_x_26) ;  /* 0x0000000000400947 */ /* 0x000fea0003800000 */
[----:B------:R-:W-:Y:S01]  /*1e20*/  DMUL R4, R6, 8.11296384146066816958e+31 ;  /* 0x4690000006047828 */ /* 0x000fe20000000000 */
[----:B------:R-:W-:Y:S02]  /*1e30*/  IMAD.MOV.U32 R10, RZ, RZ, 0x0 ;  /* 0x00000000ff0a7424 */ /* 0x000fe400078e00ff */
[----:B------:R-:W-:Y:S02]  /*1e40*/  IMAD.MOV.U32 R6, RZ, RZ, RZ ;  /* 0x000000ffff067224 */ /* 0x000fe400078e00ff */
[----:B------:R-:W-:Y:S01]  /*1e50*/  IMAD.MOV.U32 R11, RZ, RZ, 0x3fd80000 ;  /* 0x3fd80000ff0b7424 */ /* 0x000fe200078e00ff */
[----:B------:R-:W0:Y:S03]  /*1e60*/  MUFU.RSQ64H R7, R5 ;  /* 0x0000000500077308 */ /* 0x000e260000001c00 */
[----:B0-----:R-:W-:-:S08]  /*1e70*/  DMUL R8, R6, R6 ;  /* 0x0000000606087228 */ /* 0x001fd00000000000 */
[----:B------:R-:W-:-:S08]  /*1e80*/  DFMA R8, R4, -R8, 1 ;  /* 0x3ff000000408742b */ /* 0x000fd00000000808 */
[----:B------:R-:W-:Y:S02]  /*1e90*/  DFMA R10, R8, R10, 0.5 ;  /* 0x3fe00000080a742b */ /* 0x000fe4000000000a */
[----:B------:R-:W-:-:S08]  /*1ea0*/  DMUL R8, R6, R8 ;  /* 0x0000000806087228 */ /* 0x000fd00000000000 */
[----:B------:R-:W-:-:S08]  /*1eb0*/  DFMA R8, R10, R8, R6 ;  /* 0x000000080a08722b */ /* 0x000fd00000000006 */
[----:B------:R-:W-:Y:S02]  /*1ec0*/  DMUL R6, R4, R8 ;  /* 0x0000000804067228 */ /* 0x000fe40000000000 */
[----:B------:R-:W-:-:S06]  /*1ed0*/  VIADD R9, R9, 0xfff00000 ;  /* 0xfff0000009097836 */ /* 0x000fcc0000000000 */
[----:B------:R-:W-:-:S08]  /*1ee0*/  DFMA R10, R6, -R6, R4 ;  /* 0x80000006060a722b */ /* 0x000fd00000000004 */
[----:B------:R-:W-:-:S10]  /*1ef0*/  DFMA R4, R8, R10, R6 ;  /* 0x0000000a0804722b */ /* 0x000fd40000000006 */
[----:B------:R-:W-:Y:S01]  /*1f00*/  VIADD R5, R5, 0xfcb00000 ;  /* 0xfcb0000005057836 */ /* 0x000fe20000000000 */
[----:B------:R-:W-:Y:S06]  /*1f10*/  BRA `(.L_x_25) ;  /* 0x0000000000047947 */ /* 0x000fec0003800000 */
.L_x_26:
[----:B------:R-:W-:-:S11]  /*1f20*/  DADD R4, R6, R6 ;  /* 0x0000000006047229 */ /* 0x000fd60000000006 */
.L_x_25:
[----:B------:R-:W-:Y:S05]  /*1f30*/  BSYNC.RECONVERGENT B1 ;  /* 0x0000000000017941 */ /* 0x000fea0003800200 */
.L_x_23:
[----:B------:R-:W-:-:S04]  /*1f40*/  IMAD.MOV.U32 R3, RZ, RZ, 0x0 ;  /* 0x00000000ff037424 */ /* 0x000fc800078e00ff */
[----:B------:R-:W-:Y:S05]  /*1f50*/  RET.REL.NODEC R2 `(haversine) ;  /* 0xffffffe002287950 */ /* 0x000fea0003c3ffff */
        .type           $haversine$__internal_accurate_pow,@function
        .size           $haversine$__internal_accurate_pow,($haversine$__internal_trig_reduction_slowpathd - $haversine$__internal_accurate_pow)
$haversine$__internal_accurate_pow:
[----:B------:R-:W-:Y:S01]  /*1f60*/  ISETP.GT.U32.AND P0, PT, R9, 0xfffff, PT ;  /* 0x000fffff0900780c */ /* 0x000fe20003f04070 */
[----:B------:R-:W-:Y:S01]  /*1f70*/  IMAD.MOV.U32 R10, RZ, RZ, R12 ;  /* 0x000000ffff0a7224 */ /* 0x000fe200078e000c */
[----:B------:R-:W-:Y:S01]  /*1f80*/  UMOV UR6, 0x7d2cafe2 ;  /* 0x7d2cafe200067882 */ /* 0x000fe20000000000 */
[----:B------:R-:W-:Y:S01]  /*1f90*/  IMAD.MOV.U32 R11, RZ, RZ, R9 ;  /* 0x000000ffff0b7224 */ /* 0x000fe200078e0009 */
[----:B------:R-:W-:Y:S01]  /*1fa0*/  UMOV UR7, 0x3eb0f5ff ;  /* 0x3eb0f5ff00077882 */ /* 0x000fe20000000000 */
[----:B------:R-:W-:Y:S01]  /*1fb0*/  IMAD.MOV.U32 R16, RZ, RZ, RZ ;  /* 0x000000ffff107224 */ /* 0x000fe200078e00ff */
[----:B------:R-:W-:Y:S01]  /*1fc0*/  UMOV UR8, 0x3b39803f ;  /* 0x3b39803f00087882 */ /* 0x000fe20000000000 */
[----:B------:R-:W-:Y:S01]  /*1fd0*/  IMAD.MOV.U32 R14, RZ, RZ, 0x41ad3b5a ;  /* 0x41ad3b5aff0e7424 */ /* 0x000fe200078e00ff */
[----:B------:R-:W-:Y:S01]  /*1fe0*/  UMOV UR9, 0x3c7abc9e ;  /* 0x3c7abc9e00097882 */ /* 0x000fe20000000000 */
[----:B------:R-:W-:-:S04]  /*1ff0*/  IMAD.MOV.U32 R15, RZ, RZ, 0x3ed0f5d2 ;  /* 0x3ed0f5d2ff0f7424 */ /* 0x000fc800078e00ff */
[----:B------:R-:W-:Y:S01]  /*2000*/  @!P0 DMUL R22, R10, 1.80143985094819840000e+16 ;  /* 0x435000000a168828 */ /* 0x000fe20000000000 */
[--C-:B------:R-:W-:Y:S01]  /*2010*/  IMAD.MOV.U32 R10, RZ, RZ, R9.reuse ;  /* 0x000000ffff0a7224 */ /* 0x100fe200078e0009 */
[----:B------:R-:W-:-:S08]  /*2020*/  SHF.R.U32.HI R9, RZ, 0x14, R9 ;  /* 0x00000014ff097819 */ /* 0x000fd00000011609 */
[----:B------:R-:W-:Y:S01]  /*2030*/  @!P0 IMAD.MOV.U32 R10, RZ, RZ, R23 ;  /* 0x000000ffff0a8224 */ /* 0x000fe200078e0017 */
[----:B------:R-:W-:Y:S01]  /*2040*/  @!P0 LEA.HI R9, R23, 0xffffffca, RZ, 0xc ;  /* 0xffffffca17098811 */ /* 0x000fe200078f60ff */
[----:B------:R-:W-:-:S03]  /*2050*/  @!P0 IMAD.MOV.U32 R12, RZ, RZ, R22 ;  /* 0x000000ffff0c8224 */ /* 0x000fc600078e0016 */
[----:B------:R-:W-:-:S04]  /*2060*/  LOP3.LUT R10, R10, 0x800fffff, RZ, 0xc0, !PT ;  /* 0x800fffff0a0a7812 */ /* 0x000fc800078ec0ff */
[----:B------:R-:W-:-:S04]  /*2070*/  LOP3.LUT R13, R10, 0x3ff00000, RZ, 0xfc, !PT ;  /* 0x3ff000000a0d7812 */ /* 0x000fc800078efcff */
[----:B------:R-:W-:-:S13]  /*2080*/  ISETP.GE.U32.AND P1, PT, R13, 0x3ff6a09f, PT ;  /* 0x3ff6a09f0d00780c */ /* 0x000fda0003f26070 */
[----:B------:R-:W-:-:S04]  /*2090*/  @P1 VIADD R11, R13, 0xfff00000 ;  /* 0xfff000000d0b1836 */ /* 0x000fc80000000000 */
[----:B------:R-:W-:-:S06]  /*20a0*/  @P1 IMAD.MOV.U32 R13, RZ, RZ, R11 ;  /* 0x000000ffff0d1224 */ /* 0x000fcc00078e000b */
[C---:B------:R-:W-:Y:S02]  /*20b0*/  DADD R18, R12.reuse, 1 ;  /* 0x3ff000000c127429 */ /* 0x040fe40000000000 */
[----:B------:R-:W-:-:S04]  /*20c0*/  DADD R12, R12, -1 ;  /* 0xbff000000c0c7429 */ /* 0x000fc80000000000 */
[----:B------:R-:W0:Y:S02]  /*20d0*/  MUFU.RCP64H R17, R19 ;  /* 0x0000001300117308 */ /* 0x000e240000001800 */
[----:B0-----:R-:W-:-:S08]  /*20e0*/  DFMA R10, -R18, R16, 1 ;  /* 0x3ff00000120a742b */ /* 0x001fd00000000110 */
[----:B------:R-:W-:-:S08]  /*20f0*/  DFMA R10, R10, R10, R10 ;  /* 0x0000000a0a0a722b */ /* 0x000fd0000000000a */
[----:B------:R-:W-:-:S08]  /*2100*/  DFMA R16, R16, R10, R16 ;  /* 0x0000000a1010722b */ /* 0x000fd00000000010 */
[----:B------:R-:W-:-:S08]  /*2110*/  DMUL R10, R12, R16 ;  /* 0x000000100c0a7228 */ /* 0x000fd00000000000 */
[----:B------:R-:W-:-:S08]  /*2120*/  DFMA R10, R12, R16, R10 ;  /* 0x000000100c0a722b */ /* 0x000fd0000000000a */
[----:B------:R-:W-:-:S08]  /*2130*/  DMUL R24, R10, R10 ;  /* 0x0000000a0a187228 */ /* 0x000fd00000000000 */
[----:B------:R-:W-:Y:S01]  /*2140*/  DFMA R14, R24, UR6, R14 ;  /* 0x00000006180e7c2b */ /* 0x000fe2000800000e */
[----:B------:R-:W-:Y:S01]  /*2150*/  UMOV UR6, 0x75488a3f ;  /* 0x75488a3f00067882 */ /* 0x000fe20000000000 */
[----:B------:R-:W-:-:S06]  /*2160*/  UMOV UR7, 0x3ef3b20a ;  /* 0x3ef3b20a00077882 */ /* 0x000fcc0000000000 */
[----:B------:R-:W-:Y:S01]  /*2170*/  DFMA R20, R24, R14, UR6 ;  /* 0x0000000618147e2b */ /* 0x000fe2000800000e */
[----:B------:R-:W-:Y:S01]  /*2180*/  UMOV UR6, 0xe4faecd5 ;  /* 0xe4faecd500067882 */ /* 0x000fe20000000000 */
[----:B------:R-:W-:Y:S01]  /*2190*/  UMOV UR7, 0x3f1745cd ;  /* 0x3f1745cd00077882 */ /* 0x000fe20000000000 */
[----:B------:R-:W-:-:S05]  /*21a0*/  DADD R14, R12, -R10 ;  /* 0x000000000c0e7229 */ /* 0x000fca000000080a */
[----:B------:R-:W-:Y:S01]  /*21b0*/  DFMA R20, R24, R20, UR6 ;  /* 0x0000000618147e2b */ /* 0x000fe20008000014 */
[----:B------:R-:W-:Y:S01]  /*21c0*/  UMOV UR6, 0x258a578b ;  /* 0x258a578b00067882 */ /* 0x000fe20000000000 */
[----:B------:R-:W-:Y:S01]  /*21d0*/  UMOV UR7, 0x3f3c71c7 ;  /* 0x3f3c71c700077882 */ /* 0x000fe20000000000 */
[----:B------:R-:W-:-:S05]  /*21e0*/  DADD R14, R14, R14 ;  /* 0x000000000e0e7229 */ /* 0x000fca000000000e */
[----:B------:R-:W-:Y:S01]  /*21f0*/  DFMA R20, R24, R20, UR6 ;  /* 0x0000000618147e2b */ /* 0x000fe20008000014 */
[----:B------:R-:W-:Y:S01]  /*2200*/  UMOV UR6, 0x9242b910 ;  /* 0x9242b91000067882 */ /* 0x000fe20000000000 */
[----:B------:R-:W-:Y:S01]  /*2210*/  UMOV UR7, 0x3f624924 ;  /* 0x3f62492400077882 */ /* 0x000fe20000000000 */
[----:B------:R-:W-:-:S05]  /*2220*/  DFMA R14, R12, -R10, R14 ;  /* 0x8000000a0c0e722b */ /* 0x000fca000000000e */
[----:B------:R-:W-:Y:S01]  /*2230*/  DFMA R20, R24, R20, UR6 ;  /* 0x0000000618147e2b */ /* 0x000fe20008000014 */
[----:B------:R-:W-:Y:S01]  /*2240*/  UMOV UR6, 0x99999dfb ;  /* 0x99999dfb00067882 */ /* 0x000fe20000000000 */
[----:B------:R-:W-:Y:S01]  /*2250*/  UMOV UR7, 0x3f899999 ;  /* 0x3f89999900077882 */ /* 0x000fe20000000000 */
[----:B------:R-:W-:Y:S02]  /*2260*/  DMUL R14, R16, R14 ;  /* 0x0000000e100e7228 */ /* 0x000fe40000000000 */
[----:B------:R-:W-:-:S03]  /*2270*/  DMUL R16, R10, R10 ;  /* 0x0000000a0a107228 */ /* 0x000fc60000000000 */
[----:B------:R-:W-:Y:S01]  /*2280*/  DFMA R20, R24, R20, UR6 ;  /* 0x0000000618147e2b */ /* 0x000fe20008000014 */
[----:B------:R-:W-:Y:S01]  /*2290*/  UMOV UR6, 0x55555555 ;  /* 0x5555555500067882 */ /* 0x000fe20000000000 */
[----:B------:R-:W-:-:S03]  /*22a0*/  UMOV UR7, 0x3fb55555 ;  /* 0x3fb5555500077882 */ /* 0x000fc60000000000 */
[----:B------:R-:W-:Y:S02]  /*22b0*/  VIADD R23, R15, 0x100000 ;  /* 0x001000000f177836 */ /* 0x000fe40000000000 */
[----:B------:R-:W-:Y:S01]  /*22c0*/  IMAD.MOV.U32 R22, RZ, RZ, R14 ;  /* 0x000000ffff167224 */ /* 0x000fe200078e000e */
[----:B------:R-:W-:-:S08]  /*22d0*/  DFMA R12, R24, R20, UR6 ;  /* 0x00000006180c7e2b */ /* 0x000fd00008000014 */
[----:B------:R-:W-:Y:S01]  /*22e0*/  DADD R18, -R12, UR6 ;  /* 0x000000060c127e29 */ /* 0x000fe20008000100 */
[----:B------:R-:W-:Y:S01]  /*22f0*/  UMOV UR6, 0xb9e7b0 ;  /* 0x00b9e7b000067882 */ /* 0x000fe20000000000 */
[----:B------:R-:W-:-:S06]  /*2300*/  UMOV UR7, 0x3c46a4cb ;  /* 0x3c46a4cb00077882 */ /* 0x000fcc0000000000 */
[----:B------:R-:W-:Y:S02]  /*2310*/  DFMA R18, R24, R20, R18 ;  /* 0x000000141812722b */ /* 0x000fe40000000012 */
[C---:B------:R-:W-:Y:S02]  /*2320*/  DFMA R20, R10.reuse, R10, -R16 ;  /* 0x0000000a0a14722b */ /* 0x040fe40000000810 */
[----:B------:R-:W-:-:S06]  /*2330*/  DMUL R24, R10, R16 ;  /* 0x000000100a187228 */ /* 0x000fcc0000000000 */
[----:B------:R-:W-:Y:S02]  /*2340*/  DFMA R20, R10, R22, R20 ;  /* 0x000000160a14722b */ /* 0x000fe40000000014 */
[----:B------:R-:W-:Y:S01]  /*2350*/  DADD R22, R18, -UR6 ;  /* 0x8000000612167e29 */ /* 0x000fe20008000000 */
[----:B------:R-:W-:Y:S01]  /*2360*/  UMOV UR6, 0x80000000 ;  /* 0x8000000000067882 */ /* 0x000fe20000000000 */
[----:B------:R-:W-:Y:S01]  /*2370*/  DFMA R18, R10, R16, -R24 ;  /* 0x000000100a12722b */ /* 0x000fe20000000818 */
[----:B------:R-:W-:-:S07]  /*2380*/  UMOV UR7, 0x43300000 ;  /* 0x4330000000077882 */ /* 0x000fce0000000000 */
[----:B------:R-:W-:Y:S02]  /*2390*/  DFMA R18, R14, R16, R18 ;  /* 0x000000100e12722b */ /* 0x000fe40000000012 */
[----:B------:R-:W-:-:S06]  /*23a0*/  DADD R16, R12, R22 ;  /* 0x000000000c107229 */ /* 0x000fcc0000000016 */
[----:B------:R-:W-:Y:S02]  /*23b0*/  DFMA R18, R10, R20, R18 ;  /* 0x000000140a12722b */ /* 0x000fe40000000012 */
[----:B------:R-:W-:Y:S02]  /*23c0*/  DADD R20, R12, -R16 ;  /* 0x000000000c147229 */ /* 0x000fe40000000810 */
[----:B------:R-:W-:-:S06]  /*23d0*/  DMUL R12, R16, R24 ;  /* 0x00000018100c7228 */ /* 0x000fcc0000000000 */
[----:B------:R-:W-:Y:S02]  /*23e0*/  DADD R22, R22, R20 ;  /* 0x0000000016167229 */ /* 0x000fe40000000014 */
[----:B------:R-:W-:-:S08]  /*23f0*/  DFMA R20, R16, R24, -R12 ;  /* 0x000000181014722b */ /* 0x000fd0000000080c */
[----:B------:R-:W-:-:S08]  /*2400*/  DFMA R18, R16, R18, R20 ;  /* 0x000000121012722b */ /* 0x000fd00000000014 */
[----:B------:R-:W-:-:S08]  /*2410*/  DFMA R22, R22, R24, R18 ;  /* 0x000000181616722b */ /* 0x000fd00000000012 */
[----:B------:R-:W-:-:S08]  /*2420*/  DADD R16, R12, R22 ;  /* 0x000000000c107229 */ /* 0x000fd00000000016 */
[--C-:B------:R-:W-:Y:S02]  /*2430*/  DADD R18, R10, R16.reuse ;  /* 0x000000000a127229 */ /* 0x100fe40000000010 */
[----:B------:R-:W-:-:S06]  /*2440*/  DADD R12, R12, -R16 ;  /* 0x000000000c0c7229 */ /* 0x000fcc0000000810 */
[----:B------:R-:W-:Y:S02]  /*2450*/  DADD R10, R10, -R18 ;  /* 0x000000000a0a7229 */ /* 0x000fe40000000812 */
[----:B------:R-:W-:-:S06]  /*2460*/  DADD R12, R22, R12 ;  /* 0x00000000160c7229 */ /* 0x000fcc000000000c */
[----:B------:R-:W-:-:S08]  /*2470*/  DADD R10, R16, R10 ;  /* 0x00000000100a7229 */ /* 0x000fd0000000000a */
[----:B------:R-:W-:Y:S01]  /*2480*/  DADD R10, R12, R10 ;  /* 0x000000000c0a7229 */ /* 0x000fe2000000000a */
[C---:B------:R-:W-:Y:S02]  /*2490*/  VIADD R12, R9.reuse, 0xfffffc01 ;  /* 0xfffffc01090c7836 */ /* 0x040fe40000000000 */
[----:B------:R-:W-:Y:S02]  /*24a0*/  @P1 VIADD R12, R9, 0xfffffc02 ;  /* 0xfffffc02090c1836 */ /* 0x000fe40000000000 */
[----:B------:R-:W-:-:S03]  /*24b0*/  IMAD.MOV.U32 R13, RZ, RZ, 0x43300000 ;  /* 0x43300000ff0d7424 */ /* 0x000fc600078e00ff */
[----:B------:R-:W-:Y:S01]  /*24c0*/  DADD R16, R14, R10 ;  /* 0x000000000e107229 */ /* 0x000fe2000000000a */
[----:B------:R-:W-:-:S06]  /*24d0*/  LOP3.LUT R12, R12, 0x80000000, RZ, 0x3c, !PT ;  /* 0x800000000c0c7812 */ /* 0x000fcc00078e3cff */
[----:B------:R-:W-:Y:S01]  /*24e0*/  DADD R12, R12, -UR6 ;  /* 0x800000060c0c7e29 */ /* 0x000fe20008000000 */
[----:B------:R-:W-:Y:S01]  /*24f0*/  UMOV UR6, 0xfefa39ef ;  /* 0xfefa39ef00067882 */ /* 0x000fe20000000000 */
[----:B------:R-:W-:Y:S01]  /*2500*/  DADD R14, R18, R16 ;  /* 0x00000000120e7229 */ /* 0x000fe20000000010 */
[----:B------:R-:W-:-:S07]  /*2510*/  UMOV UR7, 0x3fe62e42 ;  /* 0x3fe62e4200077882 */ /* 0x000fce0000000000 */
[--C-:B------:R-:W-:Y:S02]  /*2520*/  DFMA R10, R12, UR6, R14.reuse ;  /* 0x000000060c0a7c2b */ /* 0x100fe4000800000e */
[----:B------:R-:W-:-:S06]  /*2530*/  DADD R20, R18, -R14 ;  /* 0x0000000012147229 */ /* 0x000fcc000000080e */
[----:B------:R-:W-:Y:S02]  /*2540*/  DFMA R18, R12, -UR6, R10 ;  /* 0x800000060c127c2b */ /* 0x000fe4000800000a */
[----:B------:R-:W-:-:S06]  /*2550*/  DADD R20, R16, R20 ;  /* 0x0000000010147229 */ /* 0x000fcc0000000014 */
[----:B------:R-:W-:-:S08]  /*2560*/  DADD R18, -R14, R18 ;  /* 0x000000000e127229 */ /* 0x000fd00000000112 */
[----:B------:R-:W-:-:S08]  /*2570*/  DADD R18, R20, -R18 ;  /* 0x0000000014127229 */ /* 0x000fd00000000812 */
[----:B------:R-:W-:-:S08]  /*2580*/  DFMA R18, R12, UR8, R18 ;  /* 0x000000080c127c2b */ /* 0x000fd00008000012 */
[----:B------:R-:W-:-:S08]  /*2590*/  DADD R12, R10, R18 ;  /* 0x000000000a0c7229 */ /* 0x000fd00000000012 */
[----:B------:R-:W-:Y:S02]  /*25a0*/  DADD R10, R10, -R12 ;  /* 0x000000000a0a7229 */ /* 0x000fe4000000080c */
[----:B------:R-:W-:-:S06]  /*25b0*/  DMUL R16, R12, 2 ;  /* 0x400000000c107828 */ /* 0x000fcc0000000000 */
[----:B------:R-:W-:Y:S02]  /*25c0*/  DADD R18, R18, R10 ;  /* 0x0000000012127229 */ /* 0x000fe4000000000a */
[----:B------:R-:W-:Y:S01]  /*25d0*/  DFMA R12, R12, 2, -R16 ;  /* 0x400000000c0c782b */ /* 0x000fe20000000810 */
[----:B------:R-:W-:Y:S02]  /*25e0*/  IMAD.MOV.U32 R10, RZ, RZ, 0x652b82fe ;  /* 0x652b82feff0a7424 */ /* 0x000fe400078e00ff */
[----:B------:R-:W-:-:S05]  /*25f0*/  IMAD.MOV.U32 R11, RZ, RZ, 0x3ff71547 ;  /* 0x3ff71547ff0b7424 */ /* 0x000fca00078e00ff */
[----:B------:R-:W-:-:S08]  /*2600*/  DFMA R18, R18, 2, R12 ;  /* 0x400000001212782b */ /* 0x000fd0000000000c */
[----:B------:R-:W-:-:S08]  /*2610*/  DADD R12, R16, R18 ;  /* 0x00000000100c7229 */ /* 0x000fd00000000012 */
[----:B------:R-:W-:Y:S02]  /*2620*/  DFMA R10, R12, R10, 6.75539944105574400000e+15 ;  /* 0x433800000c0a742b */ /* 0x000fe4000000000a */
[----:B------:R-:W-:Y:S01]  /*2630*/  FSETP.GEU.AND P0, PT, |R13|, 4.1917929649353027344, PT ;  /* 0x4086232b0d00780b */ /* 0x000fe20003f0e200 */
[----:B------:R-:W-:-:S05]  /*2640*/  DADD R16, R16, -R12 ;  /* 0x0000000010107229 */ /* 0x000fca000000080c */
[----:B------:R-:W-:-:S03]  /*2650*/  DADD R14, R10, -6.75539944105574400000e+15 ;  /* 0xc33800000a0e7429 */ /* 0x000fc60000000000 */
[----:B------:R-:W-:-:S05]  /*2660*/  DADD R18, R18, R16 ;  /* 0x0000000012127229 */ /* 0x000fca0000000010 */
[----:B------:R-:W-:Y:S01]  /*2670*/  DFMA R20, R14, -UR6, R12 ;  /* 0x800000060e147c2b */ /* 0x000fe2000800000c */
[----:B------:R-:W-:Y:S01]  /*2680*/  UMOV UR6, 0x3b39803f ;  /* 0x3b39803f00067882 */ /* 0x000fe20000000000 */
[----:B------:R-:W-:-:S06]  /*2690*/  UMOV UR7, 0x3c7abc9e ;  /* 0x3c7abc9e00077882 */ /* 0x000fcc0000000000 */
[----:B------:R-:W-:Y:S01]  /*26a0*/  DFMA R14, R14, -UR6, R20 ;  /* 0x800000060e0e7c2b */ /* 0x000fe20008000014 */
[----:B------:R-:W-:Y:S01]  /*26b0*/  UMOV UR6, 0x69ce2bdf ;  /* 0x69ce2bdf00067882 */ /* 0x000fe20000000000 */
[----:B------:R-:W-:Y:S01]  /*26c0*/  IMAD.MOV.U32 R20, RZ, RZ, -0x35dec16 ;  /* 0xfca213eaff147424 */ /* 0x000fe200078e00ff */
[----:B------:R-:W-:Y:S01]  /*26d0*/  UMOV UR7, 0x3e5ade15 ;  /* 0x3e5ade1500077882 */ /* 0x000fe20000000000 */
[----:B------:R-:W-:-:S06]  /*26e0*/  IMAD.MOV.U32 R21, RZ, RZ, 0x3e928af3 ;  /* 0x3e928af3ff157424 */ /* 0x000fcc00078e00ff */
[----:B------:R-:W-:Y:S01]  /*26f0*/  DFMA R20, R14, UR6, R20 ;  /* 0x000000060e147c2b */ /* 0x000fe20008000014 */
        /* <DEDUP_REMOVED lines=24> */
[----:B------:R-:W-:-:S08]  /*2880*/  DFMA R20, R14, R20, 1 ;  /* 0x3ff000000e14742b */ /* 0x000fd00000000014 */
[----:B------:R-:W-:-:S10]  /*2890*/  DFMA R14, R14, R20, 1 ;  /* 0x3ff000000e0e742b */ /* 0x000fd40000000014 */
[----:B------:R-:W-:Y:S02]  /*28a0*/  IMAD R17, R10, 0x100000, R15 ;  /* 0x001000000a117824 */ /* 0x000fe400078e020f */
[----:B------:R-:W-:Y:S01]  /*28b0*/  IMAD.MOV.U32 R16, RZ, RZ, R14 ;  /* 0x000000ffff107224 */ /* 0x000fe200078e000e */
[----:B------:R-:W-:Y:S06]  /*28c0*/  @!P0 BRA `(.L_x_27) ;  /* 0x0000000000308947 */ /* 0x000fec0003800000 */
[----:B------:R-:W-:Y:S01]  /*28d0*/  FSETP.GEU.AND P1, PT, |R13|, 4.2275390625, PT ;  /* 0x408748000d00780b */ /* 0x000fe20003f2e200 */
[C---:B------:R-:W-:Y:S02]  /*28e0*/  DADD R16, R12.reuse, +INF ;  /* 0x7ff000000c107429 */ /* 0x040fe40000000000 */
[----:B------:R-:W-:-:S08]  /*28f0*/  DSETP.GEU.AND P0, PT, R12, RZ, PT ;  /* 0x000000ff0c00722a */ /* 0x000fd00003f0e000 */
[----:B------:R-:W-:Y:S02]  /*2900*/  FSEL R16, R16, RZ, P0 ;  /* 0x000000ff10107208 */ /* 0x000fe40000000000 */
[----:B------:R-:W-:Y:S02]  /*2910*/  @!P1 LEA.HI R9, R10, R10, RZ, 0x1 ;  /* 0x0000000a0a099211 */ /* 0x000fe400078f08ff */
[----:B------:R-:W-:Y:S02]  /*2920*/  FSEL R17, R17, RZ, P0 ;  /* 0x000000ff11117208 */ /* 0x000fe40000000000 */
[----:B------:R-:W-:-:S05]  /*2930*/  @!P1 SHF.R.S32.HI R9, RZ, 0x1, R9 ;  /* 0x00000001ff099819 */ /* 0x000fca0000011409 */
[----:B------:R-:W-:Y:S02]  /*2940*/  @!P1 IMAD.IADD R10, R10, 0x1, -R9 ;  /* 0x000000010a0a9824 */ /* 0x000fe400078e0a09 */
[----:B------:R-:W-:-:S03]  /*2950*/  @!P1 IMAD R15, R9, 0x100000, R15 ;  /* 0x00100000090f9824 */ /* 0x000fc600078e020f */
[----:B------:R-:W-:Y:S01]  /*2960*/  @!P1 LEA R11, R10, 0x3ff00000, 0x14 ;  /* 0x3ff000000a0b9811 */ /* 0x000fe200078ea0ff */
[----:B------:R-:W-:-:S06]  /*2970*/  @!P1 IMAD.MOV.U32 R10, RZ, RZ, RZ ;  /* 0x000000ffff0a9224 */ /* 0x000fcc00078e00ff */
[----:B------:R-:W-:-:S11]  /*2980*/  @!P1 DMUL R16, R14, R10 ;  /* 0x0000000a0e109228 */ /* 0x000fd60000000000 */
.L_x_27:
[----:B------:R-:W-:Y:S01]  /*2990*/  DFMA R18, R18, R16, R16 ;  /* 0x000000101212722b */ /* 0x000fe20000000010 */
[----:B------:R-:W-:Y:S01]  /*29a0*/  IMAD.MOV.U32 R9, RZ, RZ, 0x0 ;  /* 0x00000000ff097424 */ /* 0x000fe200078e00ff */
[----:B------:R-:W-:-:S08]  /*29b0*/  DSETP.NEU.AND P0, PT, |R16|, +INF , PT ;  /* 0x7ff000001000742a */ /* 0x000fd00003f0d200 */
[----:B------:R-:W-:Y:S02]  /*29c0*/  FSEL R10, R16, R18, !P0 ;  /* 0x00000012100a7208 */ /* 0x000fe40004000000 */
[----:B------:R-:W-:Y:S01]  /*29d0*/  FSEL R11, R17, R19, !P0 ;  /* 0x00000013110b7208 */ /* 0x000fe20004000000 */
[----:B------:R-:W-:Y:S06]  /*29e0*/  RET.REL.NODEC R8 `(haversine) ;  /* 0xffffffd408847950 */ /* 0x000fec0003c3ffff */
        .type           $haversine$__internal_trig_reduction_slowpathd,@function
        .size           $haversine$__internal_trig_reduction_slowpathd,(.L_x_38 - $haversine$__internal_trig_reduction_slowpathd)
$haversine$__internal_trig_reduction_slowpathd:
[--C-:B------:R-:W-:Y:S01]  /*29f0*/  SHF.R.U32.HI R10, RZ, 0x14, R9.reuse ;  /* 0x00000014ff0a7819 */ /* 0x100fe20000011609 */
[----:B------:R-:W-:Y:S02]  /*2a00*/  IMAD.MOV.U32 R21, RZ, RZ, R9 ;  /* 0x000000ffff157224 */ /* 0x000fe400078e0009 */
[----:B------:R-:W-:Y:S01]  /*2a10*/  IMAD.MOV.U32 R16, RZ, RZ, RZ ;  /* 0x000000ffff107224 */ /* 0x000fe200078e00ff */
[----:B------:R-:W-:-:S04]  /*2a20*/  LOP3.LUT R11, R10, 0x7ff, RZ, 0xc0, !PT ;  /* 0x000007ff0a0b7812 */ /* 0x000fc800078ec0ff */
[----:B------:R-:W-:-:S13]  /*2a30*/  ISETP.NE.AND P0, PT, R11, 0x7ff, PT ;  /* 0x000007ff0b00780c */ /* 0x000fda0003f05270 */
[----:B------:R-:W-:Y:S05]  /*2a40*/  @!P0 BRA `(.L_x_28) ;  /* 0x0000000800688947 */ /* 0x000fea0003800000 */
[----:B------:R-:W-:Y:S01]  /*2a50*/  VIADD R11, R11, 0xfffffc00 ;  /* 0xfffffc000b0b7836 */ /* 0x000fe20000000000 */
[----:B------:R-:W-:Y:S01]  /*2a60*/  BSSY.RECONVERGENT B2, `(.L_x_29) ;  /* 0x0000034000027945 */ /* 0x000fe20003800200 */
[----:B------:R-:W-:-:S03]  /*2a70*/  CS2R R16, SRZ ;  /* 0x0000000000107805 */ /* 0x000fc6000001ff00 */
[----:B------:R-:W-:Y:S02]  /*2a80*/  SHF.R.U32.HI R18, RZ, 0x6, R11 ;  /* 0x00000006ff127819 */ /* 0x000fe4000001160b */
[----:B------:R-:W-:Y:S02]  /*2a90*/  ISETP.GE.U32.AND P0, PT, R11, 0x80, PT ;  /* 0x000000800b00780c */ /* 0x000fe40003f06070 */
[C---:B------:R-:W-:Y:S02]  /*2aa0*/  IADD3 R12, PT, PT, -R18.reuse, 0x13, RZ ;  /* 0x00000013120c7810 */ /* 0x040fe40007ffe1ff */
[----:B------:R-:W-:Y:S02]  /*2ab0*/  IADD3 R11, PT, PT, -R18, 0xf, RZ ;  /* 0x0000000f120b7810 */ /* 0x000fe40007ffe1ff */
[----:B------:R-:W-:-:S04]  /*2ac0*/  SEL R14, R12, 0x12, P0 ;  /* 0x000000120c0e7807 */ /* 0x000fc80000000000 */
[----:B------:R-:W-:-:S13]  /*2ad0*/  ISETP.GE.AND P0, PT, R11, R14, PT ;  /* 0x0000000e0b00720c */ /* 0x000fda0003f06270 */
[----:B------:R-:W-:Y:S05]  /*2ae0*/  @P0 BRA `(.L_x_30) ;  /* 0x0000000000ac0947 */ /* 0x000fea0003800000 */
[----:B------:R-:W0:Y:S01]  /*2af0*/  LDC.64 R12, c[0x0][0x358] ;  /* 0x0000d600ff0c7b82 */ /* 0x000e220000000a00 */
[----:B------:R-:W-:Y:S01]  /*2b00*/  IADD3 R18, PT, PT, RZ, -R18, -R14 ;  /* 0x80000012ff127210 */ /* 0x000fe20007ffe80e */
[----:B------:R-:W-:Y:S01]  /*2b10*/  BSSY.RECONVERGENT B3, `(.L_x_31) ;  /* 0x0000022000037945 */ /* 0x000fe20003800200 */
[C---:B------:R-:W-:Y:S01]  /*2b20*/  SHF.L.U64.HI R14, R20.reuse, 0xb, R21 ;  /* 0x0000000b140e7819 */ /* 0x040fe20000010215 */
[----:B------:R-:W-:Y:S01]  /*2b30*/  IMAD.SHL.U32 R19, R20, 0x800, RZ ;  /* 0x0000080014137824 */ /* 0x000fe200078e00ff */
[----:B------:R-:W-:Y:S01]  /*2b40*/  CS2R R16, SRZ ;  /* 0x0000000000107805 */ /* 0x000fe2000001ff00 */
[----:B------:R-:W-:Y:S01]  /*2b50*/  IMAD.MOV.U32 R21, RZ, RZ, R11 ;  /* 0x000000ffff157224 */ /* 0x000fe200078e000b */
[----:B------:R-:W-:Y:S01]  /*2b60*/  LOP3.LUT R11, R14, 0x80000000, RZ, 0xfc, !PT ;  /* 0x800000000e0b7812 */ /* 0x000fe200078efcff */
[----:B------:R-:W-:-:S07]  /*2b70*/  IMAD.MOV.U32 R20, RZ, RZ, RZ ;  /* 0x000000ffff147224 */ /* 0x000fce00078e00ff */
.L_x_32:
[----:B------:R-:W1:Y:S01]  /*2b80*/  LDC.64 R14, c[0x4][RZ] ;  /* 0x01000000ff0e7b82 */ /* 0x000e620000000a00 */
[----:B0-----:R-:W-:Y:S02]  /*2b90*/  R2UR UR6, R12 ;  /* 0x000000000c0672ca */ /* 0x001fe400000e0000 */
[----:B------:R-:W-:Y:S01]  /*2ba0*/  R2UR UR7, R13 ;  /* 0x000000000d0772ca */ /* 0x000fe200000e0000 */
[----:B-1----:R-:W-:-:S12]  /*2bb0*/  IMAD.WIDE R24, R21, 0x8, R14 ;  /* 0x0000000815187825 */ /* 0x002fd800078e020e */
[----:B------:R-:W2:Y:S01]  /*2bc0*/  LDG.E.64.CONSTANT R14, desc[UR6][R24.64] ;  /* 0x00000006180e7981 */ /* 0x000ea2000c1e9b00 */
[----:B------:R-:W-:Y:S02]  /*2bd0*/  VIADD R18, R18, 0x1 ;  /* 0x0000000112127836 */ /* 0x000fe40000000000 */
[----:B------:R-:W-:Y:S02]  /*2be0*/  VIADD R21, R21, 0x1 ;  /* 0x0000000115157836 */ /* 0x000fe40000000000 */
[----:B--2---:R-:W-:-:S04]  /*2bf0*/  IMAD.WIDE.U32 R16, P2, R14, R19, R16 ;  /* 0x000000130e107225 */ /* 0x004fc80007840010 */
[C---:B------:R-:W-:Y:S02]  /*2c00*/  IMAD R23, R14.reuse, R11, RZ ;  /* 0x0000000b0e177224 */ /* 0x040fe400078e02ff */
[----:B------:R-:W-:Y:S02]  /*2c10*/  IMAD R22, R15, R19, RZ ;  /* 0x000000130f167224 */ /* 0x000fe400078e02ff */
[----:B------:R-:W-:Y:S01]  /*2c20*/  IMAD.HI.U32 R14, R14, R11, RZ ;  /* 0x0000000b0e0e7227 */ /* 0x000fe200078e00ff */
[----:B------:R-:W-:-:S03]  /*2c30*/  IADD3 R23, P0, PT, R23, R17, RZ ;  /* 0x0000001117177210 */ /* 0x000fc60007f1e0ff */
[----:B------:R-:W-:Y:S01]  /*2c40*/  IMAD.X R25, RZ, RZ, R14, P2 ;  /* 0x000000ffff197224 */ /* 0x000fe200010e060e */
[----:B------:R-:W-:Y:S01]  /*2c50*/  IADD3 R23, P1, PT, R22, R23, RZ ;  /* 0x0000001716177210 */ /* 0x000fe20007f3e0ff */
[----:B------:R-:W-:Y:S02]  /*2c60*/  IMAD.MOV.U32 R22, RZ, RZ, R16 ;  /* 0x000000ffff167224 */ /* 0x000fe400078e0010 */
[----:B------:R-:W-:-:S04]  /*2c70*/  IMAD.HI.U32 R16, R15, R19, RZ ;  /* 0x000000130f107227 */ /* 0x000fc800078e00ff */
[----:B------:R-:W-:Y:S01]  /*2c80*/  IMAD.HI.U32 R14, R15, R11, RZ ;  /* 0x0000000b0f0e7227 */ /* 0x000fe200078e00ff */
[----:B------:R-:W-:-:S03]  /*2c90*/  IADD3.X R16, P0, PT, R16, R25, RZ, P0, !PT ;  /* 0x0000001910107210 */ /* 0x000fc6000071e4ff */
[----:B------:R-:W-:Y:S02]  /*2ca0*/  IMAD R15, R15, R11, RZ ;  /* 0x0000000b0f0f7224 */ /* 0x000fe400078e02ff */
[----:B------:R-:W-:Y:S01]  /*2cb0*/  IMAD.X R14, RZ, RZ, R14, P0 ;  /* 0x000000ffff0e7224 */ /* 0x000fe200000e060e */
[----:B------:R-:W-:Y:S01]  /*2cc0*/  ISETP.NE.AND P0, PT, R18, -0xf, PT ;  /* 0xfffffff11200780c */ /* 0x000fe20003f05270 */
[C---:B------:R-:W-:Y:S01]  /*2cd0*/  IMAD R17, R20.reuse, 0x8, R1 ;  /* 0x0000000814117824 */ /* 0x040fe200078e0201 */
[----:B------:R-:W-:Y:S01]  /*2ce0*/  IADD3.X R16, P1, PT, R15, R16, RZ, P1, !PT ;  /* 0x000000100f107210 */ /* 0x000fe20000f3e4ff */
[----:B------:R-:W-:-:S03]  /*2cf0*/  VIADD R20, R20, 0x1 ;  /* 0x0000000114147836 */ /* 0x000fc60000000000 */
[----:B------:R0:W-:Y:S02]  /*2d00*/  STL.64 [R17], R22 ;  /* 0x0000001611007387 */ /* 0x0001e40000100a00 */
[----:B0-----:R-:W-:-:S05]  /*2d10*/  IMAD.X R17, RZ, RZ, R14, P1 ;  /* 0x000000ffff117224 */ /* 0x001fca00008e060e */
[----:B------:R-:W-:Y:S05]  /*2d20*/  @P0 BRA `(.L_x_32) ;  /* 0xfffffffc00940947 */ /* 0x000fea000383ffff */
[----:B------:R-:W-:Y:S05]  /*2d30*/  BSYNC.RECONVERGENT B3 ;  /* 0x0000000000037941 */ /* 0x000fea0003800200 */
.L_x_31:
[----:B------:R-:W-:-:S05]  /*2d40*/  LOP3.LUT R11, R10, 0x7ff, RZ, 0xc0, !PT ;  /* 0x000007ff0a0b7812 */ /* 0x000fca00078ec0ff */
[----:B------:R-:W-:-:S05]  /*2d50*/  VIADD R11, R11, 0xfffffc00 ;  /* 0xfffffc000b0b7836 */ /* 0x000fca0000000000 */
[----:B------:R-:W-:Y:S02]  /*2d60*/  SHF.R.U32.HI R12, RZ, 0x6, R11 ;  /* 0x00000006ff0c7819 */ /* 0x000fe4000001160b */
[----:B------:R-:W-:Y:S02]  /*2d70*/  ISETP.GE.U32.AND P0, PT, R11, 0x80, PT ;  /* 0x000000800b00780c */ /* 0x000fe40003f06070 */
[----:B------:R-:W-:-:S04]  /*2d80*/  IADD3 R12, PT, PT, -R12, 0x13, RZ ;  /* 0x000000130c0c7810 */ /* 0x000fc80007ffe1ff */
[----:B------:R-:W-:-:S07]  /*2d90*/  SEL R11, R12, 0x12, P0 ;  /* 0x000000120c0b7807 */ /* 0x000fce0000000000 */
.L_x_30:
[----:B------:R-:W-:Y:S05]  /*2da0*/  BSYNC.RECONVERGENT B2 ;  /* 0x0000000000027941 */ /* 0x000fea0003800200 */
.L_x_29:
[C---:B------:R-:W-:Y:S02]  /*2db0*/  LOP3.LUT R12, R10.reuse, 0x7ff, RZ, 0xc0, !PT ;  /* 0x000007ff0a0c7812 */ /* 0x040fe400078ec0ff */
[----:B------:R-:W-:-:S03]  /*2dc0*/  LOP3.LUT P0, R21, R10, 0x3f, RZ, 0xc0, !PT ;  /* 0x0000003f0a157812 */ /* 0x000fc6000780c0ff */
[----:B------:R-:W-:-:S05]  /*2dd0*/  VIADD R12, R12, 0xfffffc00 ;  /* 0xfffffc000c0c7836 */ /* 0x000fca0000000000 */
[----:B------:R-:W-:-:S05]  /*2de0*/  SHF.R.U32.HI R12, RZ, 0x6, R12 ;  /* 0x00000006ff0c7819 */ /* 0x000fca000001160c */
[----:B------:R-:W-:-:S04]  /*2df0*/  IMAD.IADD R10, R12, 0x1, R11 ;  /* 0x000000010c0a7824 */ /* 0x000fc800078e020b */
[----:B------:R-:W-:-:S05]  /*2e00*/  IMAD.U32 R27, R10, 0x8, R1 ;  /* 0x000000080a1b7824 */ /* 0x000fca00078e0001 */
[----:B------:R0:W-:Y:S04]  /*2e10*/  STL.64 [R27+-0x78], R16 ;  /* 0xffff88101b007387 */ /* 0x0001e80000100a00 */
[----:B------:R-:W2:Y:S04]  /*2e20*/  @P0 LDL.64 R14, [R1+0x8] ;  /* 0x00000800010e0983 */ /* 0x000ea80000100a00 */
[----:B------:R-:W3:Y:S04]  /*2e30*/  LDL.64 R12, [R1+0x10] ;  /* 0x00001000010c7983 */ /* 0x000ee80000100a00 */
[----:B------:R-:W4:Y:S01]  /*2e40*/  LDL.64 R10, [R1+0x18] ;  /* 0x00001800010a7983 */ /* 0x000f220000100a00 */
[----:B------:R-:W-:Y:S01]  /*2e50*/  BSSY.RECONVERGENT B2, `(.L_x_33) ;  /* 0x0000035000027945 */ /* 0x000fe20003800200 */
[----:B--2---:R-:W-:-:S02]  /*2e60*/  @P0 SHF.R.U64 R23, R14, 0x1, R15 ;  /* 0x000000010e170819 */ /* 0x004fc4000000120f */
[----:B------:R-:W-:Y:S02]  /*2e70*/  @P0 SHF.R.U32.HI R25, RZ, 0x1, R15 ;  /* 0x00000001ff190819 */ /* 0x000fe4000001160f */
[----:B------:R-:W-:Y:S02]  /*2e80*/  @P0 LOP3.LUT R14, R21, 0x3f, RZ, 0x3c, !PT ;  /* 0x0000003f150e0812 */ /* 0x000fe400078e3cff */
[C---:B---3--:R-:W-:Y:S02]  /*2e90*/  @P0 SHF.L.U32 R20, R12.reuse, R21, RZ ;  /* 0x000000150c140219 */ /* 0x048fe400000006ff */
[----:B0-----:R-:W-:Y:S02]  /*2ea0*/  @P0 SHF.R.U64 R17, R23, R14, R25 ;  /* 0x0000000e17110219 */ /* 0x001fe40000001219 */
[--C-:B------:R-:W-:Y:S02]  /*2eb0*/  @P0 SHF.R.U32.HI R15, RZ, 0x1, R13.reuse ;  /* 0x00000001ff0f0819 */ /* 0x100fe4000001160d */
[----:B------:R-:W-:-:S02]  /*2ec0*/  @P0 SHF.R.U64 R18, R12, 0x1, R13 ;  /* 0x000000010c120819 */ /* 0x000fc4000000120d */
[----:B------:R-:W-:Y:S02]  /*2ed0*/  @P0 SHF.L.U64.HI R19, R12, R21, R13 ;  /* 0x000000150c130219 */ /* 0x000fe4000001020d */
[-C--:B------:R-:W-:Y:S02]  /*2ee0*/  @P0 SHF.R.U32.HI R22, RZ, R14.reuse, R25 ;  /* 0x0000000eff160219 */ /* 0x080fe40000011619 */
[----:B------:R-:W-:Y:S02]  /*2ef0*/  @P0 LOP3.LUT R12, R20, R17, RZ, 0xfc, !PT ;  /* 0x00000011140c0212 */ /* 0x000fe400078efcff */
[----:B----4-:R-:W-:Y:S02]  /*2f00*/  @P0 SHF.L.U32 R16, R10, R21, RZ ;  /* 0x000000150a100219 */ /* 0x010fe400000006ff */
[----:B------:R-:W-:Y:S02]  /*2f10*/  @P0 SHF.R.U64 R23, R18, R14, R15 ;  /* 0x0000000e12170219 */ /* 0x000fe4000000120f */
[----:B------:R-:W-:-:S02]  /*2f20*/  @P0 LOP3.LUT R13, R19, R22, RZ, 0xfc, !PT ;  /* 0x00000016130d0212 */ /* 0x000fc400078efcff */
[----:B------:R-:W-:Y:S02]  /*2f30*/  @P0 SHF.L.U64.HI R20, R10, R21, R11 ;  /* 0x000000150a140219 */ /* 0x000fe4000001020b */
[----:B------:R-:W-:Y:S01]  /*2f40*/  @P0 SHF.R.U32.HI R15, RZ, R14, R15 ;  /* 0x0000000eff0f0219 */ /* 0x000fe2000001160f */
[----:B------:R-:W-:Y:S01]  /*2f50*/  IMAD.SHL.U32 R14, R12, 0x4, RZ ;  /* 0x000000040c0e7824 */ /* 0x000fe200078e00ff */
[----:B------:R-:W-:Y:S02]  /*2f60*/  @P0 LOP3.LUT R10, R16, R23, RZ, 0xfc, !PT ;  /* 0x00000017100a0212 */ /* 0x000fe400078efcff */
[----:B------:R-:W-:Y:S02]  /*2f70*/  SHF.L.U64.HI R12, R12, 0x2, R13 ;  /* 0x000000020c0c7819 */ /* 0x000fe4000001020d */
[----:B------:R-:W-:Y:S02]  /*2f80*/  SHF.L.W.U32.HI R18, R13, 0x2, R10 ;  /* 0x000000020d127819 */ /* 0x000fe40000010e0a */
[----:B------:R-:W-:-:S02]  /*2f90*/  @P0 LOP3.LUT R11, R20, R15, RZ, 0xfc, !PT ;  /* 0x0000000f140b0212 */ /* 0x000fc400078efcff */
[----:B------:R-:W-:Y:S02]  /*2fa0*/  IADD3 RZ, P0, PT, RZ, -R14, RZ ;  /* 0x8000000effff7210 */ /* 0x000fe40007f1e0ff */
[----:B------:R-:W-:Y:S02]  /*2fb0*/  LOP3.LUT R13, RZ, R12, RZ, 0x33, !PT ;  /* 0x0000000cff0d7212 */ /* 0x000fe400078e33ff */
[----:B------:R-:W-:Y:S02]  /*2fc0*/  SHF.L.W.U32.HI R16, R10, 0x2, R11 ;  /* 0x000000020a107819 */ /* 0x000fe40000010e0b */
[----:B------:R-:W-:Y:S02]  /*2fd0*/  LOP3.LUT R10, RZ, R18, RZ, 0x33, !PT ;  /* 0x00000012ff0a7212 */ /* 0x000fe400078e33ff */
[----:B------:R-:W-:Y:S02]  /*2fe0*/  IADD3.X R13, P0, PT, RZ, R13, RZ, P0, !PT ;  /* 0x0000000dff0d7210 */ /* 0x000fe4000071e4ff */
[----:B------:R-:W-:-:S02]  /*2ff0*/  LOP3.LUT R17, RZ, R16, RZ, 0x33, !PT ;  /* 0x00000010ff117212 */ /* 0x000fc400078e33ff */
[----:B------:R-:W-:Y:S02]  /*3000*/  IADD3.X R15, P1, PT, RZ, R10, RZ, P0, !PT ;  /* 0x0000000aff0f7210 */ /* 0x000fe4000073e4ff */
[----:B------:R-:W-:-:S03]  /*3010*/  ISETP.GT.U32.AND P2, PT, R18, -0x1, PT ;  /* 0xffffffff1200780c */ /* 0x000fc60003f44070 */
[----:B------:R-:W-:Y:S01]  /*3020*/  IMAD.X R17, RZ, RZ, R17, P1 ;  /* 0x000000ffff117224 */ /* 0x000fe200008e0611 */
[----:B------:R-:W-:-:S04]  /*3030*/  ISETP.GT.AND.EX P0, PT, R16, -0x1, PT, P2 ;  /* 0xffffffff1000780c */ /* 0x000fc80003f04320 */
[----:B------:R-:W-:Y:S02]  /*3040*/  SEL R17, R16, R17, P0 ;  /* 0x0000001110117207 */ /* 0x000fe40000000000 */
[----:B------:R-:W-:Y:S02]  /*3050*/  SEL R18, R18, R15, P0 ;  /* 0x0000000f12127207 */ /* 0x000fe40000000000 */
[----:B------:R-:W-:-:S04]  /*3060*/  ISETP.NE.U32.AND P1, PT, R17, RZ, PT ;  /* 0x000000ff1100720c */ /* 0x000fc80003f25070 */
[----:B------:R-:W-:Y:S01]  /*3070*/  SEL R15, R18, R17, !P1 ;  /* 0x00000011120f7207 */ /* 0x000fe20004800000 */
[----:B------:R-:W-:-:S05]  /*3080*/  @!P0 IMAD.MOV R14, RZ, RZ, -R14 ;  /* 0x000000ffff0e8224 */ /* 0x000fca00078e0a0e */
[----:B------:R-:W0:Y:S02]  /*3090*/  FLO.U32 R15, R15 ;  /* 0x0000000f000f7300 */ /* 0x000e2400000e0000 */
[C---:B0-----:R-:W-:Y:S02]  /*30a0*/  IADD3 R19, PT, PT, -R15.reuse, 0x1f, RZ ;  /* 0x0000001f0f137810 */ /* 0x041fe40007ffe1ff */
[----:B------:R-:W-:-:S03]  /*30b0*/  IADD3 R10, PT, PT, -R15, 0x3f, RZ ;  /* 0x0000003f0f0a7810 */ /* 0x000fc60007ffe1ff */
[----:B------:R-:W-:Y:S01]  /*30c0*/  @P1 IMAD.MOV R10, RZ, RZ, R19 ;  /* 0x000000ffff0a1224 */ /* 0x000fe200078e0213 */
[----:B------:R-:W-:-:S04]  /*30d0*/  SEL R19, R12, R13, P0 ;  /* 0x0000000d0c137207 */ /* 0x000fc80000000000 */
[----:B------:R-:W-:-:S13]  /*30e0*/  ISETP.NE.AND P1, PT, R10, RZ, PT ;  /* 0x000000ff0a00720c */ /* 0x000fda0003f25270 */
[----:B------:R-:W-:Y:S05]  /*30f0*/  @!P1 BRA `(.L_x_34) ;  /* 0x0000000000289947 */ /* 0x000fea0003800000 */
[----:B------:R-:W-:Y:S02]  /*3100*/  LOP3.LUT R13, R10, 0x3f, RZ, 0xc0, !PT ;  /* 0x0000003f0a0d7812 */ /* 0x000fe400078ec0ff */
[--C-:B------:R-:W-:Y:S02]  /*3110*/  SHF.R.U64 R15, R14, 0x1, R19.reuse ;  /* 0x000000010e0f7819 */ /* 0x100fe40000001213 */
[----:B------:R-:W-:Y:S02]  /*3120*/  SHF.R.U32.HI R19, RZ, 0x1, R19 ;  /* 0x00000001ff137819 */ /* 0x000fe40000011613 */
[----:B------:R-:W-:Y:S02]  /*3130*/  LOP3.LUT R12, R10, 0x3f, RZ, 0xc, !PT ;  /* 0x0000003f0a0c7812 */ /* 0x000fe400078e0cff */
[CC--:B------:R-:W-:Y:S02]  /*3140*/  SHF.L.U64.HI R17, R18.reuse, R13.reuse, R17 ;  /* 0x0000000d12117219 */ /* 0x0c0fe40000010211 */
[----:B------:R-:W-:-:S02]  /*3150*/  SHF.L.U32 R13, R18, R13, RZ ;  /* 0x0000000d120d7219 */ /* 0x000fc400000006ff */
[-CC-:B------:R-:W-:Y:S02]  /*3160*/  SHF.R.U64 R18, R15, R12.reuse, R19.reuse ;  /* 0x0000000c0f127219 */ /* 0x180fe40000001213 */
[----:B------:R-:W-:Y:S02]  /*3170*/  SHF.R.U32.HI R12, RZ, R12, R19 ;  /* 0x0000000cff0c7219 */ /* 0x000fe40000011613 */
[----:B------:R-:W-:Y:S02]  /*3180*/  LOP3.LUT R18, R13, R18, RZ, 0xfc, !PT ;  /* 0x000000120d127212 */ /* 0x000fe400078efcff */
[----:B------:R-:W-:-:S07]  /*3190*/  LOP3.LUT R17, R17, R12, RZ, 0xfc, !PT ;  /* 0x0000000c11117212 */ /* 0x000fce00078efcff */
.L_x_34:
[----:B------:R-:W-:Y:S05]  /*31a0*/  BSYNC.RECONVERGENT B2 ;  /* 0x0000000000027941 */ /* 0x000fea0003800200 */
.L_x_33:
[----:B------:R-:W-:-:S04]  /*31b0*/  IMAD.WIDE.U32 R14, R18, 0x2168c235, RZ ;  /* 0x2168c235120e7825 */ /* 0x000fc800078e00ff */
[----:B------:R-:W-:Y:S01]  /*31c0*/  IMAD.MOV.U32 R12, RZ, RZ, R15 ;  /* 0x000000ffff0c7224 */ /* 0x000fe200078e000f */
[----:B------:R-:W-:Y:S01]  /*31d0*/  IADD3 RZ, P1, PT, R14, R14, RZ ;  /* 0x0000000e0eff7210 */ /* 0x000fe20007f3e0ff */
[----:B------:R-:W-:Y:S02]  /*31e0*/  IMAD.MOV.U32 R13, RZ, RZ, RZ ;  /* 0x000000ffff0d7224 */ /* 0x000fe400078e00ff */
[----:B------:R-:W-:-:S04]  /*31f0*/  IMAD.HI.U32 R15, R17, -0x36f0255e, RZ ;  /* 0xc90fdaa2110f7827 */ /* 0x000fc800078e00ff */
[----:B------:R-:W-:-:S04]  /*3200*/  IMAD.WIDE.U32 R12, R18, -0x36f0255e, R12 ;  /* 0xc90fdaa2120c7825 */ /* 0x000fc800078e000c */
[----:B------:R-:W-:-:S04]  /*3210*/  IMAD.WIDE.U32 R12, P2, R17, 0x2168c235, R12 ;  /* 0x2168c235110c7825 */ /* 0x000fc8000784000c */
[----:B------:R-:W-:Y:S01]  /*3220*/  IMAD R17, R17, -0x36f0255e, RZ ;  /* 0xc90fdaa211117824 */ /* 0x000fe200078e02ff */
[----:B------:R-:W-:Y:S01]  /*3230*/  IADD3.X RZ, P1, PT, R12, R12, RZ, P1, !PT ;  /* 0x0000000c0cff7210 */ /* 0x000fe20000f3e4ff */
[----:B------:R-:W-:-:S03]  /*3240*/  IMAD.X R14, RZ, RZ, R15, P2 ;  /* 0x000000ffff0e7224 */ /* 0x000fc600010e060f */
[----:B------:R-:W-:-:S04]  /*3250*/  IADD3 R13, P2, PT, R17, R13, RZ ;  /* 0x0000000d110d7210 */ /* 0x000fc80007f5e0ff */
[C---:B------:R-:W-:Y:S01]  /*3260*/  ISETP.GT.U32.AND P3, PT, R13.reuse, RZ, PT ;  /* 0x000000ff0d00720c */ /* 0x040fe20003f64070 */
[----:B------:R-:W-:Y:S01]  /*3270*/  IMAD.X R14, RZ, RZ, R14, P2 ;  /* 0x000000ffff0e7224 */ /* 0x000fe200010e060e */
[----:B------:R-:W-:-:S04]  /*3280*/  IADD3.X R12, P2, PT, R13, R13, RZ, P1, !PT ;  /* 0x0000000d0d0c7210 */ /* 0x000fc80000f5e4ff */
[C---:B------:R-:W-:Y:S01]  /*3290*/  ISETP.GT.AND.EX P1, PT, R14.reuse, RZ, PT, P3 ;  /* 0x000000ff0e00720c */ /* 0x040fe20003f24330 */
[----:B------:R-:W-:-:S03]  /*32a0*/  IMAD.X R15, R14, 0x1, R14, P2 ;  /* 0x000000010e0f7824 */ /* 0x000fc600010e060e */
[----:B------:R-:W-:Y:S02]  /*32b0*/  SEL R12, R12, R13, P1 ;  /* 0x0000000d0c0c7207 */ /* 0x000fe40000800000 */
[----:B------:R-:W-:Y:S02]  /*32c0*/  SEL R13, R15, R14, P1 ;  /* 0x0000000e0f0d7207 */ /* 0x000fe40000800000 */
[----:B------:R-:W-:Y:S02]  /*32d0*/  IADD3 R20, P2, PT, R12, 0x1, RZ ;  /* 0x000000010c147810 */ /* 0x000fe40007f5e0ff */
[----:B------:R-:W-:Y:S02]  /*32e0*/  SEL R15, RZ, 0xffffffff, !P1 ;  /* 0xffffffffff0f7807 */ /* 0x000fe40004800000 */
[----:B------:R-:W-:Y:S01]  /*32f0*/  LOP3.LUT P1, R9, R9, 0x80000000, RZ, 0xc0, !PT ;  /* 0x8000000009097812 */ /* 0x000fe2000782c0ff */
[----:B------:R-:W-:Y:S02]  /*3300*/  IMAD.X R13, RZ, RZ, R13, P2 ;  /* 0x000000ffff0d7224 */ /* 0x000fe400010e060d */
[----:B------:R-:W-:Y:S01]  /*3310*/  IMAD.IADD R10, R15, 0x1, -R10 ;  /* 0x000000010f0a7824 */ /* 0x000fe200078e0a0a */
[----:B------:R-:W-:-:S02]  /*3320*/  SHF.R.U32.HI R15, RZ, 0x1e, R11 ;  /* 0x0000001eff0f7819 */ /* 0x000fc4000001160b */
[----:B------:R-:W-:Y:S01]  /*3330*/  SHF.R.U64 R20, R20, 0xa, R13 ;  /* 0x0000000a14147819 */ /* 0x000fe2000000120d */
[----:B------:R-:W-:Y:S01]  /*3340*/  IMAD.SHL.U32 R10, R10, 0x100000, RZ ;  /* 0x001000000a0a7824 */ /* 0x000fe200078e00ff */
[----:B------:R-:W-:Y:S02]  /*3350*/  LEA.HI R16, R16, R15, RZ, 0x1 ;  /* 0x0000000f10107211 */ /* 0x000fe400078f08ff */
[----:B------:R-:W-:Y:S02]  /*3360*/  IADD3 R20, P2, PT, R20, 0x1, RZ ;  /* 0x0000000114147810 */ /* 0x000fe40007f5e0ff */
[----:B------:R-:W-:Y:S01]  /*3370*/  @!P0 LOP3.LUT R9, R9, 0x80000000, RZ, 0x3c, !PT ;  /* 0x8000000009098812 */ /* 0x000fe200078e3cff */
[----:B------:R-:W-:Y:S01]  /*3380*/  @P1 IMAD.MOV R16, RZ, RZ, -R16 ;  /* 0x000000ffff101224 */ /* 0x000fe200078e0a10 */
[----:B------:R-:W-:-:S04]  /*3390*/  LEA.HI.X R13, R13, RZ, RZ, 0x16, P2 ;  /* 0x000000ff0d0d7211 */ /* 0x000fc800010fb4ff */
[--C-:B------:R-:W-:Y:S02]  /*33a0*/  SHF.R.U64 R20, R20, 0x1, R13.reuse ;  /* 0x0000000114147819 */ /* 0x100fe4000000120d */
[----:B------:R-:W-:Y:S02]  /*33b0*/  SHF.R.U32.HI R11, RZ, 0x1, R13 ;  /* 0x00000001ff0b7819 */ /* 0x000fe4000001160d */
[----:B------:R-:W-:-:S04]  /*33c0*/  IADD3 R20, P2, P3, RZ, RZ, R20 ;  /* 0x000000ffff147210 */ /* 0x000fc80007b5e014 */
[----:B------:R-:W-:-:S04]  /*33d0*/  IADD3.X R10, PT, PT, R10, 0x3fe00000, R11, P2, P3 ;  /* 0x3fe000000a0a7810 */ /* 0x000fc800017e640b */
[----:B------:R-:W-:-:S07]  /*33e0*/  LOP3.LUT R21, R10, R9, RZ, 0xfc, !PT ;  /* 0x000000090a157212 */ /* 0x000fce00078efcff */
.L_x_28:
[----:B------:R-:W-:Y:S02]  /*33f0*/  IMAD.MOV.U32 R9, RZ, RZ, 0x0 ;  /* 0x00000000ff097424 */ /* 0x000fe400078e00ff */
[----:B------:R-:W-:Y:S02]  /*3400*/  IMAD.MOV.U32 R10, RZ, RZ, R16 ;  /* 0x000000ffff0a7224 */ /* 0x000fe400078e0010 */
[----:B------:R-:W-:Y:S05]  /*3410*/  RET.REL.NODEC R8 `(haversine) ;  /* 0xffffffc808f87950 */ /* 0x000fea0003c3ffff */
.L_x_35:
[----:B------:R-:W-:-:S00]  /*3420*/  BRA `(.L_x_35) ;  /* 0xfffffffc00fc7947 */ /* 0x000fc0000383ffff */
[----:B------:R-:W-:-:S00]  /*3430*/  NOP ;  /* 0x0000000000007918 */ /* 0x000fc00000000000 */
        /* <DEDUP_REMOVED lines=12> */
.L_x_38:


//--------------------- .nv.global.init           --------------------------
	.section	.nv.global.init,"aw",@progbits
	.align	16
.nv.global.init:
	.type		__cudart_sin_cos_coeffs,@object
	.size		__cudart_sin_cos_coeffs,(__cudart_i2opi_d - __cudart_sin_cos_coeffs)
__cudart_sin_cos_coeffs:
        /*0000*/ 	.byte	0x46, 0xd2, 0xb0, 0x2c, 0xf1, 0xe5, 0x5a, 0xbe, 0x92, 0xe3, 0xac, 0x69, 0xe3, 0x1d, 0xc7, 0x3e
        /*0010*/ 	.byte	0xa1, 0x62, 0xdb, 0x19, 0xa0, 0x01, 0x2a, 0xbf, 0x18, 0x08, 0x11, 0x11, 0x11, 0x11, 0x81, 0x3f
        /*0020*/ 	.byte	0x54, 0x55, 0x55, 0x55, 0x55, 0x55, 0xc5, 0xbf, 0x00, 0x00, 0x00, 0x00, 0x00, 0x00, 0x00, 0x00
        /*0030*/ 	.byte	0x00, 0x00, 0x00, 0x00, 0x00, 0x00, 0x00, 0x00, 0x64, 0x81, 0xfd, 0x20, 0x83, 0xff, 0xa8, 0xbd
        /*0040*/ 	.byte	0x28, 0x85, 0xef, 0xc1, 0xa7, 0xee, 0x21, 0x3e, 0xd9, 0xe6, 0x06, 0x8e, 0x4f, 0x7e, 0x92, 0xbe
        /*0050*/ 	.byte	0xe9, 0xbc, 0xdd, 0x19, 0xa0, 0x01, 0xfa, 0x3e, 0x47, 0x5d, 0xc1, 0x16, 0x6c, 0xc1, 0x56, 0xbf
        /*0060*/ 	.byte	0x51, 0x55, 0x55, 0x55, 0x55, 0x55, 0xa5, 0x3f, 0x00, 0x00, 0x00, 0x00, 0x00, 0x00, 0xe0, 0xbf
        /*0070*/ 	.byte	0x00, 0x00, 0x00, 0x00, 0x00, 0x00, 0xf0, 0x3f, 0x00, 0x00, 0x00, 0x00, 0x00, 0x00, 0x00, 0x00
	.type		__cudart_i2opi_d,@object
	.size		__cudart_i2opi_d,(.L_0 - __cudart_i2opi_d)
__cudart_i2opi_d:
        /* <DEDUP_REMOVED lines=9> */
.L_0:


//--------------------- .nv.shared.reserved.0     --------------------------
	.section	.nv.shared.reserved.0,"aw",@nobits
	.weak		__nv_reservedSMEM_offset_0_alias
	.size		__nv_reservedSMEM_offset_0_alias, 0, 64
	.other		__nv_reservedSMEM_offset_0_alias,@"STO_CUDA_RESERVED_SHARED STV_DEFAULT"
__nv_reservedSMEM_offset_0_alias:
	.zero		0
	.zero		64


//--------------------- .nv.constant0.haversine   --------------------------
	.section	.nv.constant0.haversine,"a",@progbits
	.sectionflags	@""
	.align	4
.nv.constant0.haversine:
	.zero		920


//--------------------- SYMBOLS --------------------------

	.type		.nv.reservedSmem.offset0,@object
	.size		.nv.reservedSmem.offset0,0x4
